def attn_fwd(
    Q,
    K,
    V,
    Out,
    Lse,
    sm_scale,
    stride_qz,
    stride_qh,
    stride_qm,
    stride_qk,
    stride_kz,
    stride_kh,
    stride_kn,
    stride_kk,
    stride_vz,
    stride_vh,
    stride_vn,
    stride_vk,
    stride_oz,
    stride_oh,
    stride_om,
    stride_ok,
    seqlen_q,
    seqlen_k,
    BLOCK_M: tl.constexpr,
    BLOCK_N: tl.constexpr,
    HEAD_DIM: tl.constexpr,
    CAUSAL: tl.constexpr,
):
    start_m = tl.program_id(0)
    off_hz = tl.program_id(1)
    q_off = off_hz * stride_qh
    k_off = off_hz * stride_kh
    v_off = off_hz * stride_vh
    offs_m = start_m * BLOCK_M + tl.arange(0, BLOCK_M)
    offs_d = tl.arange(0, HEAD_DIM)
    offs_n = tl.arange(0, BLOCK_N)
    q_ptrs = Q + q_off + offs_m[:, None] * stride_qm + offs_d[None, :] * stride_qk
    k_ptrs = K + k_off + offs_d[:, None] * stride_kk + offs_n[None, :] * stride_kn
    v_ptrs = V + v_off + offs_n[:, None] * stride_vn + offs_d[None, :] * stride_vk
    m_i = tl.full([BLOCK_M], float("-inf"), dtype=tl.float32)
    l_i = tl.zeros([BLOCK_M], dtype=tl.float32) + 1.0
    acc = tl.zeros([BLOCK_M, HEAD_DIM], dtype=tl.float32)
    q = tl.load(q_ptrs)
    acc, l_i, m_i = _attn_fwd_inner(
        acc,
        l_i,
        m_i,
        q,
        k_ptrs,
        v_ptrs,
        sm_scale,
        stride_kn,
        stride_vn,
        start_m,
        seqlen_k,
        BLOCK_M,
        BLOCK_N,
        HEAD_DIM,
        CAUSAL,
    )
    acc = acc / l_i[:, None]
    lse = m_i + tl.math.log2(l_i) / 1.4426950408889634
    o_ptrs = (
        Out
        + off_hz * stride_oh
        + offs_m[:, None] * stride_om
        + offs_d[None, :] * stride_ok
    )
    tl.store(o_ptrs, acc.to(Out.dtype.element_ty))
    tl.store(Lse + off_hz * seqlen_q + offs_m, lse)

# config = {"BLOCK_M": 32, "BLOCK_N": 64, "HEAD_DIM": 64, "arch": "sm_90", "causal": false, "dtype": "bf16", "num_stages": 2, "num_warps": 4}
# arch = sm_90


// ===== COMPILED SASS (sm_90a) =====

	.target	sm_90a

	.elftype	@"ET_EXEC"


//--------------------- .note.nv.tkinfo           --------------------------
	.section	.note.nv.tkinfo,"",@"SHT_NOTE"
	.sectionflags	@"SHF_NOTE_NV_TKINFO"
	.tkinfo
        /*0018*/ 	.word	0x00000002
        /*0030*/ 	.string	""
        /*0030*/ 	.string	"ptxas"
        /*0030*/ 	.string	"Cuda compilation tools, release 13.0, V13.0.88"
        /*0030*/ 	.string	"Build cuda_13.0.r13.0/compiler.36424714_0"
        /*0030*/ 	.string	"-v  -suppress-debug-info  -lineinfo  -arch sm_90a "



//--------------------- .note.nv.cuinfo           --------------------------
	.section	.note.nv.cuinfo,"",@"SHT_NOTE"
	.sectionflags	@"SHF_NOTE_NV_CUINFO"
        /*0018*/ 	.short	0x0002
        /*001a*/ 	.short	0x005a
        /*001c*/ 	.short	0x0082
	.zero		2


//--------------------- .nv.info                  --------------------------
	.section	.nv.info,"",@"SHT_CUDA_INFO"
	.align	4


	//----- nvinfo : EIATTR_REGCOUNT
	.align		4
        /*0000*/ 	.byte	0x04, 0x2f
        /*0002*/ 	.short	(.L_2 - .L_1)
	.align		4
.L_1:
        /*0004*/ 	.word	index@(attn_fwd)
        /*0008*/ 	.word	0x000000fa


	//----- nvinfo : EIATTR_FRAME_SIZE
	.align		4
.L_2:
        /*000c*/ 	.byte	0x04, 0x11
        /*000e*/ 	.short	(.L_4 - .L_3)
	.align		4
.L_3:
        /*0010*/ 	.word	index@(attn_fwd)
        /*0014*/ 	.word	0x00000000


	//----- nvinfo : EIATTR_MIN_STACK_SIZE
	.align		4
.L_4:
        /*0018*/ 	.byte	0x04, 0x12
        /*001a*/ 	.short	(.L_6 - .L_5)
	.align		4
.L_5:
        /*001c*/ 	.word	index@(attn_fwd)
        /*0020*/ 	.word	0x00000000
.L_6:


//--------------------- .nv.compat                --------------------------
	.section	.nv.compat,"",@"SHT_CUDA_COMPAT_INFO"
	.align	4
        /*0000*/ 	.byte	0x02, 0x09, 0x01, 0x00, 0x02, 0x02, 0x01, 0x00, 0x02, 0x05, 0x05, 0x00, 0x03, 0x07, 0x01, 0x01
        /*0010*/ 	.byte	0x02, 0x03, 0x00, 0x00, 0x02, 0x06, 0x01, 0x00, 0x04, 0x0b, 0x08, 0x00, 0x00, 0x00, 0x00, 0x00
        /*0020*/ 	.byte	0x00, 0x00, 0x00, 0x00


//--------------------- .nv.info.attn_fwd         --------------------------
	.section	.nv.info.attn_fwd,"",@"SHT_CUDA_INFO"
	.sectionflags	@""
	.align	4


	//----- nvinfo : EIATTR_CUDA_API_VERSION
	.align		4
        /*0000*/ 	.byte	0x04, 0x37
        /*0002*/ 	.short	(.L_8 - .L_7)
.L_7:
        /*0004*/ 	.word	0x00000082


	//----- nvinfo : EIATTR_KPARAM_INFO
	.align		4
.L_8:
        /*0008*/ 	.byte	0x04, 0x17
        /*000a*/ 	.short	(.L_10 - .L_9)
.L_9:
        /*000c*/ 	.word	0x00000000
        /*0010*/ 	.short	0x0019
        /*0012*/ 	.short	0x0080
        /*0014*/ 	.byte	0x00, 0xf4, 0x21, 0x00


	//----- nvinfo : EIATTR_KPARAM_INFO
	.align		4
.L_10:
        /*0018*/ 	.byte	0x04, 0x17
        /*001a*/ 	.short	(.L_12 - .L_11)
.L_11:
        /*001c*/ 	.word	0x00000000
        /*0020*/ 	.short	0x0018
        /*0022*/ 	.short	0x0078
        /*0024*/ 	.byte	0x00, 0xf4, 0x21, 0x00


	//----- nvinfo : EIATTR_KPARAM_INFO
	.align		4
.L_12:
        /*0028*/ 	.byte	0x04, 0x17
        /*002a*/ 	.short	(.L_14 - .L_13)
.L_13:
        /*002c*/ 	.word	0x00000000
        /*0030*/ 	.short	0x0017
        /*0032*/ 	.short	0x0070
        /*0034*/ 	.byte	0x00, 0xf0, 0x11, 0x00


	//----- nvinfo : EIATTR_KPARAM_INFO
	.align		4
.L_14:
        /*0038*/ 	.byte	0x04, 0x17
        /*003a*/ 	.short	(.L_16 - .L_15)
.L_15:
        /*003c*/ 	.word	0x00000000
        /*0040*/ 	.short	0x0016
        /*0042*/ 	.short	0x006c
        /*0044*/ 	.byte	0x00, 0xf0, 0x11, 0x00


	//----- nvinfo : EIATTR_KPARAM_INFO
	.align		4
.L_16:
        /*0048*/ 	.byte	0x04, 0x17
        /*004a*/ 	.short	(.L_18 - .L_17)
.L_17:
        /*004c*/ 	.word	0x00000000
        /*0050*/ 	.short	0x0015
        /*0052*/ 	.short	0x0068
        /*0054*/ 	.byte	0x00, 0xf0, 0x11, 0x00


	//----- nvinfo : EIATTR_KPARAM_INFO
	.align		4
.L_18:
        /*0058*/ 	.byte	0x04, 0x17
        /*005a*/ 	.short	(.L_20 - .L_19)
.L_19:
        /*005c*/ 	.word	0x00000000
        /*0060*/ 	.short	0x0014
        /*0062*/ 	.short	0x0064
        /*0064*/ 	.byte	0x00, 0xf0, 0x11, 0x00


	//----- nvinfo : EIATTR_KPARAM_INFO
	.align		4
.L_20:
        /*0068*/ 	.byte	0x04, 0x17
        /*006a*/ 	.short	(.L_22 - .L_21)
.L_21:
        /*006c*/ 	.word	0x00000000
        /*0070*/ 	.short	0x0013
        /*0072*/ 	.short	0x0060
        /*0074*/ 	.byte	0x00, 0xf0, 0x11, 0x00


	//----- nvinfo : EIATTR_KPARAM_INFO
	.align		4
.L_22:
        /*0078*/ 	.byte	0x04, 0x17
        /*007a*/ 	.short	(.L_24 - .L_23)
.L_23:
        /*007c*/ 	.word	0x00000000
        /*0080*/ 	.short	0x0012
        /*0082*/ 	.short	0x005c
        /*0084*/ 	.byte	0x00, 0xf0, 0x11, 0x00


	//----- nvinfo : EIATTR_KPARAM_INFO
	.align		4
.L_24:
        /*0088*/ 	.byte	0x04, 0x17
        /*008a*/ 	.short	(.L_26 - .L_25)
.L_25:
        /*008c*/ 	.word	0x00000000
        /*0090*/ 	.short	0x0011
        /*0092*/ 	.short	0x0058
        /*0094*/ 	.byte	0x00, 0xf0, 0x11, 0x00


	//----- nvinfo : EIATTR_KPARAM_INFO
	.align		4
.L_26:
        /*0098*/ 	.byte	0x04, 0x17
        /*009a*/ 	.short	(.L_28 - .L_27)
.L_27:
        /*009c*/ 	.word	0x00000000
        /*00a0*/ 	.short	0x0010
        /*00a2*/ 	.short	0x0054
        /*00a4*/ 	.byte	0x00, 0xf0, 0x11, 0x00


	//----- nvinfo : EIATTR_KPARAM_INFO
	.align		4
.L_28:
        /*00a8*/ 	.byte	0x04, 0x17
        /*00aa*/ 	.short	(.L_30 - .L_29)
.L_29:
        /*00ac*/ 	.word	0x00000000
        /*00b0*/ 	.short	0x000f
        /*00b2*/ 	.short	0x0050
        /*00b4*/ 	.byte	0x00, 0xf0, 0x11, 0x00


	//----- nvinfo : EIATTR_KPARAM_INFO
	.align		4
.L_30:
        /*00b8*/ 	.byte	0x04, 0x17
        /*00ba*/ 	.short	(.L_32 - .L_31)
.L_31:
        /*00bc*/ 	.word	0x00000000
        /*00c0*/ 	.short	0x000e
        /*00c2*/ 	.short	0x004c
        /*00c4*/ 	.byte	0x00, 0xf0, 0x11, 0x00


	//----- nvinfo : EIATTR_KPARAM_INFO
	.align		4
.L_32:
        /*00c8*/ 	.byte	0x04, 0x17
        /*00ca*/ 	.short	(.L_34 - .L_33)
.L_33:
        /*00cc*/ 	.word	0x00000000
        /*00d0*/ 	.short	0x000d
        /*00d2*/ 	.short	0x0048
        /*00d4*/ 	.byte	0x00, 0xf0, 0x11, 0x00


	//----- nvinfo : EIATTR_KPARAM_INFO
	.align		4
.L_34:
        /*00d8*/ 	.byte	0x04, 0x17
        /*00da*/ 	.short	(.L_36 - .L_35)
.L_35:
        /*00dc*/ 	.word	0x00000000
        /*00e0*/ 	.short	0x000c
        /*00e2*/ 	.short	0x0044
        /*00e4*/ 	.byte	0x00, 0xf0, 0x11, 0x00


	//----- nvinfo : EIATTR_KPARAM_INFO
	.align		4
.L_36:
        /*00e8*/ 	.byte	0x04, 0x17
        /*00ea*/ 	.short	(.L_38 - .L_37)
.L_37:
        /*00ec*/ 	.word	0x00000000
        /*00f0*/ 	.short	0x000b
        /*00f2*/ 	.short	0x0040
        /*00f4*/ 	.byte	0x00, 0xf0, 0x11, 0x00


	//----- nvinfo : EIATTR_KPARAM_INFO
	.align		4
.L_38:
        /*00f8*/ 	.byte	0x04, 0x17
        /*00fa*/ 	.short	(.L_40 - .L_39)
.L_39:
        /*00fc*/ 	.word	0x00000000
        /*0100*/ 	.short	0x000a
        /*0102*/ 	.short	0x003c
        /*0104*/ 	.byte	0x00, 0xf0, 0x11, 0x00


	//----- nvinfo : EIATTR_KPARAM_INFO
	.align		4
.L_40:
        /*0108*/ 	.byte	0x04, 0x17
        /*010a*/ 	.short	(.L_42 - .L_41)
.L_41:
        /*010c*/ 	.word	0x00000000
        /*0110*/ 	.short	0x0009
        /*0112*/ 	.short	0x0038
        /*0114*/ 	.byte	0x00, 0xf0, 0x11, 0x00


	//----- nvinfo : EIATTR_KPARAM_INFO
	.align		4
.L_42:
        /*0118*/ 	.byte	0x04, 0x17
        /*011a*/ 	.short	(.L_44 - .L_43)
.L_43:
        /*011c*/ 	.word	0x00000000
        /*0120*/ 	.short	0x0008
        /*0122*/ 	.short	0x0034
        /*0124*/ 	.byte	0x00, 0xf0, 0x11, 0x00


	//----- nvinfo : EIATTR_KPARAM_INFO
	.align		4
.L_44:
        /*0128*/ 	.byte	0x04, 0x17
        /*012a*/ 	.short	(.L_46 - .L_45)
.L_45:
        /*012c*/ 	.word	0x00000000
        /*0130*/ 	.short	0x0007
        /*0132*/ 	.short	0x0030
        /*0134*/ 	.byte	0x00, 0xf0, 0x11, 0x00


	//----- nvinfo : EIATTR_KPARAM_INFO
	.align		4
.L_46:
        /*0138*/ 	.byte	0x04, 0x17
        /*013a*/ 	.short	(.L_48 - .L_47)
.L_47:
        /*013c*/ 	.word	0x00000000
        /*0140*/ 	.short	0x0006
        /*0142*/ 	.short	0x002c
        /*0144*/ 	.byte	0x00, 0xf0, 0x11, 0x00


	//----- nvinfo : EIATTR_KPARAM_INFO
	.align		4
.L_48:
        /*0148*/ 	.byte	0x04, 0x17
        /*014a*/ 	.short	(.L_50 - .L_49)
.L_49:
        /*014c*/ 	.word	0x00000000
        /*0150*/ 	.short	0x0005
        /*0152*/ 	.short	0x0028
        /*0154*/ 	.byte	0x00, 0xf0, 0x11, 0x00


	//----- nvinfo : EIATTR_KPARAM_INFO
	.align		4
.L_50:
        /*0158*/ 	.byte	0x04, 0x17
        /*015a*/ 	.short	(.L_52 - .L_51)
.L_51:
        /*015c*/ 	.word	0x00000000
        /*0160*/ 	.short	0x0004
        /*0162*/ 	.short	0x0020
        /*0164*/ 	.byte	0x00, 0xf4, 0x21, 0x00


	//----- nvinfo : EIATTR_KPARAM_INFO
	.align		4
.L_52:
        /*0168*/ 	.byte	0x04, 0x17
        /*016a*/ 	.short	(.L_54 - .L_53)
.L_53:
        /*016c*/ 	.word	0x00000000
        /*0170*/ 	.short	0x0003
        /*0172*/ 	.short	0x0018
        /*0174*/ 	.byte	0x00, 0xf4, 0x21, 0x00


	//----- nvinfo : EIATTR_KPARAM_INFO
	.align		4
.L_54:
        /*0178*/ 	.byte	0x04, 0x17
        /*017a*/ 	.short	(.L_56 - .L_55)
.L_55:
        /*017c*/ 	.word	0x00000000
        /*0180*/ 	.short	0x0002
        /*0182*/ 	.short	0x0010
        /*0184*/ 	.byte	0x00, 0xf4, 0x21, 0x00


	//----- nvinfo : EIATTR_KPARAM_INFO
	.align		4
.L_56:
        /*0188*/ 	.byte	0x04, 0x17
        /*018a*/ 	.short	(.L_58 - .L_57)
.L_57:
        /*018c*/ 	.word	0x00000000
        /*0190*/ 	.short	0x0001
        /*0192*/ 	.short	0x0008
        /*0194*/ 	.byte	0x00, 0xf4, 0x21, 0x00


	//----- nvinfo : EIATTR_KPARAM_INFO
	.align		4
.L_58:
        /*0198*/ 	.byte	0x04, 0x17
        /*019a*/ 	.short	(.L_60 - .L_59)
.L_59:
        /*019c*/ 	.word	0x00000000
        /*01a0*/ 	.short	0x0000
        /*01a2*/ 	.short	0x0000
        /*01a4*/ 	.byte	0x00, 0xf4, 0x21, 0x00


	//----- nvinfo : EIATTR_SPARSE_MMA_MASK
	.align		4
.L_60:
        /*01a8*/ 	.byte	0x03, 0x50
        /*01aa*/ 	.short	0x0000


	//----- nvinfo : EIATTR_MAXREG_COUNT
	.align		4
        /*01ac*/ 	.byte	0x03, 0x1b
        /*01ae*/ 	.short	0x00ff


	//----- nvinfo : EIATTR_NUM_BARRIERS
	.align		4
        /*01b0*/ 	.byte	0x02, 0x4c
        /*01b2*/ 	.byte	0x01
	.zero		1


	//----- nvinfo : EIATTR_MERCURY_ISA_VERSION
	.align		4
        /*01b4*/ 	.byte	0x03, 0x5f
        /*01b6*/ 	.short	0x0101


	//----- nvinfo : EIATTR_COOP_GROUP_MASK_REGIDS
	.align		4
        /*01b8*/ 	.byte	0x04, 0x29
        /*01ba*/ 	.short	(.L_62 - .L_61)


	//   ....[0]....
.L_61:
        /*01bc*/ 	.word	0xffffffff


	//   ....[1]....
        /*01c0*/ 	.word	0xffffffff


	//   ....[2]....
        /*01c4*/ 	.word	0xffffffff


	//   ....[3]....
        /*01c8*/ 	.word	0xffffffff


	//   ....[4]....
        /*01cc*/ 	.word	0xffffffff


	//   ....[5]....
        /*01d0*/ 	.word	0xffffffff


	//   ....[6]....
        /*01d4*/ 	.word	0xffffffff


	//   ....[7]....
        /*01d8*/ 	.word	0xffffffff


	//   ....[8]....
        /*01dc*/ 	.word	0xffffffff


	//   ....[9]....
        /*01e0*/ 	.word	0xffffffff


	//   ....[10]....
        /*01e4*/ 	.word	0xffffffff


	//   ....[11]....
        /*01e8*/ 	.word	0xffffffff


	//   ....[12]....
        /*01ec*/ 	.word	0xffffffff


	//   ....[13]....
        /*01f0*/ 	.word	0xffffffff


	//   ....[14]....
        /*01f4*/ 	.word	0xffffffff


	//   ....[15]....
        /*01f8*/ 	.word	0xffffffff


	//   ....[16]....
        /*01fc*/ 	.word	0xffffffff


	//   ....[17]....
        /*0200*/ 	.word	0xffffffff


	//   ....[18]....
        /*0204*/ 	.word	0xffffffff


	//   ....[19]....
        /*0208*/ 	.word	0xffffffff


	//----- nvinfo : EIATTR_COOP_GROUP_INSTR_OFFSETS
	.align		4
.L_62:
        /*020c*/ 	.byte	0x04, 0x28
        /*020e*/ 	.short	(.L_64 - .L_63)


	//   ....[0]....
.L_63:
        /*0210*/ 	.word	0x000023a0


	//   ....[1]....
        /*0214*/ 	.word	0x000023b0


	//   ....[2]....
        /*0218*/ 	.word	0x000023c0


	//   ....[3]....
        /*021c*/ 	.word	0x000023d0


	//   ....[4]....
        /*0220*/ 	.word	0x00002420


	//   ....[5]....
        /*0224*/ 	.word	0x00002430


	//   ....[6]....
        /*0228*/ 	.word	0x00002440


	//   ....[7]....
        /*022c*/ 	.word	0x00002450


	//   ....[8]....
        /*0230*/ 	.word	0x00002510


	//   ....[9]....
        /*0234*/ 	.word	0x00002530


	//   ....[10]....
        /*0238*/ 	.word	0x000029b0


	//   ....[11]....
        /*023c*/ 	.word	0x000029c0


	//   ....[12]....
        /*0240*/ 	.word	0x000029d0


	//   ....[13]....
        /*0244*/ 	.word	0x000029e0


	//   ....[14]....
        /*0248*/ 	.word	0x00002a40


	//   ....[15]....
        /*024c*/ 	.word	0x00002a50


	//   ....[16]....
        /*0250*/ 	.word	0x00002a60


	//   ....[17]....
        /*0254*/ 	.word	0x00002a70


	//   ....[18]....
        /*0258*/ 	.word	0x00002b20


	//   ....[19]....
        /*025c*/ 	.word	0x00002b40


	//----- nvinfo : EIATTR_EXIT_INSTR_OFFSETS
	.align		4
.L_64:
        /*0260*/ 	.byte	0x04, 0x1c
        /*0262*/ 	.short	(.L_66 - .L_65)


	//   ....[0]....
.L_65:
        /*0264*/ 	.word	0x00004b00


	//   ....[1]....
        /*0268*/ 	.word	0x00004b30


	//----- nvinfo : EIATTR_REQNTID
	.align		4
.L_66:
        /*026c*/ 	.byte	0x04, 0x10
        /*026e*/ 	.short	(.L_68 - .L_67)
.L_67:
        /*0270*/ 	.word	0x00000080
        /*0274*/ 	.word	0x00000001
        /*0278*/ 	.word	0x00000001


	//----- nvinfo : EIATTR_CBANK_PARAM_SIZE
	.align		4
.L_68:
        /*027c*/ 	.byte	0x03, 0x19
        /*027e*/ 	.short	0x0088


	//----- nvinfo : EIATTR_PARAM_CBANK
	.align		4
        /*0280*/ 	.byte	0x04, 0x0a
        /*0282*/ 	.short	(.L_70 - .L_69)
	.align		4
.L_69:
        /*0284*/ 	.word	index@(.nv.constant0.attn_fwd)
        /*0288*/ 	.short	0x0210
        /*028a*/ 	.short	0x0088


	//----- nvinfo : EIATTR_SW_WAR
	.align		4
.L_70:
        /*028c*/ 	.byte	0x04, 0x36
        /*028e*/ 	.short	(.L_72 - .L_71)
.L_71:
        /*0290*/ 	.word	0x00000008
.L_72:


//--------------------- .nv.callgraph             --------------------------
	.section	.nv.callgraph,"",@"SHT_CUDA_CALLGRAPH"
	.align	4
	.sectionentsize	8
	.align		4
        /*0000*/ 	.word	0x00000000
	.align		4
        /*0004*/ 	.word	0xffffffff
	.align		4
        /*0008*/ 	.word	0x00000000
	.align		4
        /*000c*/ 	.word	0xfffffffe
	.align		4
        /*0010*/ 	.word	0x00000000
	.align		4
        /*0014*/ 	.word	0xfffffffd
	.align		4
        /*0018*/ 	.word	0x00000000
	.align		4
        /*001c*/ 	.word	0xfffffffc


//--------------------- .nv.constant4             --------------------------
	.section	.nv.constant4,"a",@progbits
	.align	8
	.align		8
.nv.constant4:
        /*0000*/ 	.dword	_$_str


//--------------------- .text.attn_fwd            --------------------------
	.section	.text.attn_fwd,"ax",@progbits
	.align	128
        .global         attn_fwd
        .type           attn_fwd,@function
        .size           attn_fwd,(.L_x_3 - attn_fwd)
        .other          attn_fwd,@"STO_CUDA_ENTRY STV_DEFAULT"
attn_fwd:
.text.attn_fwd:
[----:B------:R-:W-:Y:S01]  /*0000*/  LDC R1, c[0x0][0x28] ;  /* 0x00000a00ff017b82 */ /* 0x000fe20000000800 */
[----:B------:R-:W0:Y:S07]  /*0010*/  S2R R0, SR_TID.X ;  /* 0x0000000000007919 */ /* 0x000e2e0000002100 */
[----:B------:R-:W1:Y:S01]  /*0020*/  S2UR UR7, SR_CTAID.Y ;  /* 0x00000000000779c3 */ /* 0x000e620000002600 */
[----:B------:R-:W-:Y:S01]  /*0030*/  ULDC.64 UR4, c[0x0][0x240] ;  /* 0x0000900000047ab9 */ /* 0x000fe20000000a00 */
[----:B------:R-:W-:Y:S01]  /*0040*/  ULDC.64 UR10, c[0x0][0x208] ;  /* 0x00008200000a7ab9 */ /* 0x000fe20000000a00 */
[----:B------:R-:W2:Y:S05]  /*0050*/  S2R R3, SR_CTAID.X ;  /* 0x0000000000037919 */ /* 0x000eaa0000002500 */
[----:B------:R-:W3:Y:S08]  /*0060*/  LDC R36, c[0x0][0x248] ;  /* 0x00009200ff247b82 */ /* 0x000ef00000000800 */
[----:B------:R-:W4:Y:S01]  /*0070*/  LDC.64 R32, c[0x0][0x210] ;  /* 0x00008400ff207b82 */ /* 0x000f220000000a00 */
[----:B-1----:R-:W-:-:S04]  /*0080*/  UIMAD UR4, UR7, UR4, URZ ;  /* 0x00000004070472a4 */ /* 0x002fc8000f8e023f */
[----:B------:R-:W-:Y:S01]  /*0090*/  USHF.L.U32 UR6, UR4, 0x1, URZ ;  /* 0x0000000104067899 */ /* 0x000fe2000800063f */
[----:B0-----:R-:W-:Y:S02]  /*00a0*/  LOP3.LUT R2, R0, 0x1f, RZ, 0xc0, !PT ;  /* 0x0000001f00027812 */ /* 0x001fe400078ec0ff */
[----:B------:R-:W-:-:S03]  /*00b0*/  SHF.R.U32.HI R4, RZ, 0x5, R0 ;  /* 0x00000005ff047819 */ /* 0x000fc60000011600 */
[----:B--2---:R-:W-:Y:S01]  /*00c0*/  IMAD R2, R3, 0x20, R2 ;  /* 0x0000002003027824 */ /* 0x004fe200078e0202 */
[----:B------:R-:W-:-:S03]  /*00d0*/  SGXT.U32 R4, R4, 0x2 ;  /* 0x000000020404781a */ /* 0x000fc60000000000 */
[----:B------:R-:W-:Y:S01]  /*00e0*/  IMAD R3, R2, UR5, RZ ;  /* 0x0000000502037c24 */ /* 0x000fe2000f8e02ff */
[----:B------:R-:W-:Y:S01]  /*00f0*/  UIMAD.WIDE UR4, UR4, 0x2, URZ ;  /* 0x00000002040478a5 */ /* 0x000fe2000f8e023f */
[----:B---3--:R-:W-:Y:S02]  /*0100*/  IMAD R6, R4, R36, RZ ;  /* 0x0000002404067224 */ /* 0x008fe400078e02ff */
[C---:B------:R-:W-:Y:S02]  /*0110*/  IMAD.SHL.U32 R5, R3.reuse, 0x2, RZ ;  /* 0x0000000203057824 */ /* 0x040fe400078e00ff */
[----:B------:R-:W-:-:S03]  /*0120*/  IMAD.HI R4, R3, 0x2, RZ ;  /* 0x0000000203047827 */ /* 0x000fc600078e02ff */
[----:B----4-:R-:W-:Y:S01]  /*0130*/  IADD3 R32, P0, P1, R5, UR6, R32 ;  /* 0x0000000605207c10 */ /* 0x010fe2000f91e020 */
[----:B------:R-:W-:-:S03]  /*0140*/  IMAD R3, R36, 0x4, R6 ;  /* 0x0000000424037824 */ /* 0x000fc600078e0206 */
[----:B------:R-:W-:Y:S02]  /*0150*/  IADD3.X R34, R4, UR5, R33, P0, P1 ;  /* 0x0000000504227c10 */ /* 0x000fe400087e2421 */
[----:B------:R-:W-:Y:S02]  /*0160*/  LEA R7, R36, R3, 0x2 ;  /* 0x0000000324077211 */ /* 0x000fe400078e10ff */
[-C--:B------:R-:W-:Y:S02]  /*0170*/  LEA R4, P0, R6, R32.reuse, 0x1 ;  /* 0x0000002006047211 */ /* 0x080fe400078008ff */
[----:B------:R-:W-:Y:S01]  /*0180*/  LEA R8, P1, R7, R32, 0x1 ;  /* 0x0000002007087211 */ /* 0x000fe200078208ff */
[----:B------:R-:W-:Y:S01]  /*0190*/  IMAD R11, R36, 0x4, R7 ;  /* 0x00000004240b7824 */ /* 0x000fe200078e0207 */
[----:B------:R-:W-:Y:S02]  /*01a0*/  LEA.HI.X.SX32 R5, R6, R34, 0x1, P0 ;  /* 0x0000002206057211 */ /* 0x000fe400000f0eff */
[----:B------:R-:W-:-:S02]  /*01b0*/  LEA R6, P0, R3, R32, 0x1 ;  /* 0x0000002003067211 */ /* 0x000fc400078008ff */
[-C--:B------:R-:W-:Y:S01]  /*01c0*/  LEA.HI.X.SX32 R9, R7, R34.reuse, 0x1, P1 ;  /* 0x0000002207097211 */ /* 0x080fe200008f0eff */
[----:B------:R0:W2:Y:S01]  /*01d0*/  LDG.E.U16 R22, desc[UR10][R4.64] ;  /* 0x0000000a04167981 */ /* 0x0000a2000c1e1500 */
[----:B------:R-:W-:Y:S01]  /*01e0*/  LEA.HI.X.SX32 R7, R3, R34, 0x1, P0 ;  /* 0x0000002203077211 */ /* 0x000fe200000f0eff */
[C---:B------:R-:W-:Y:S02]  /*01f0*/  IMAD R3, R36.reuse, 0x4, R11 ;  /* 0x0000000424037824 */ /* 0x040fe400078e020b */
[----:B------:R1:W3:Y:S01]  /*0200*/  LDG.E.U16 R24, desc[UR10][R8.64] ;  /* 0x0000000a08187981 */ /* 0x0002e2000c1e1500 */
[-C--:B------:R-:W-:Y:S01]  /*0210*/  LEA R10, P0, R11, R32.reuse, 0x1 ;  /* 0x000000200b0a7211 */ /* 0x080fe200078008ff */
[----:B------:R-:W-:Y:S01]  /*0220*/  IMAD R14, R36, 0x4, R3 ;  /* 0x00000004240e7824 */ /* 0x000fe200078e0203 */
[----:B------:R-:W-:Y:S01]  /*0230*/  LEA R12, P1, R3, R32, 0x1 ;  /* 0x00000020030c7211 */ /* 0x000fe200078208ff */
[----:B------:R4:W5:Y:S01]  /*0240*/  LDG.E.U16 R21, desc[UR10][R6.64] ;  /* 0x0000000a06157981 */ /* 0x000962000c1e1500 */
[----:B------:R-:W-:-:S02]  /*0250*/  LEA.HI.X.SX32 R11, R11, R34, 0x1, P0 ;  /* 0x000000220b0b7211 */ /* 0x000fc400000f0eff */
[C---:B------:R-:W-:Y:S02]  /*0260*/  LEA R15, R36.reuse, R14, 0x2 ;  /* 0x0000000e240f7211 */ /* 0x040fe400078e10ff */
[----:B------:R-:W-:Y:S01]  /*0270*/  LEA.HI.X.SX32 R13, R3, R34, 0x1, P1 ;  /* 0x00000022030d7211 */ /* 0x000fe200008f0eff */
[----:B------:R4:W5:Y:S02]  /*0280*/  LDG.E.U16 R23, desc[UR10][R10.64] ;  /* 0x0000000a0a177981 */ /* 0x000964000c1e1500 */
[----:B------:R-:W-:Y:S01]  /*0290*/  IMAD R3, R36, 0x4, R15 ;  /* 0x0000000424037824 */ /* 0x000fe200078e020f */
[----:B0-----:R-:W-:Y:S01]  /*02a0*/  LEA R4, P0, R14, R32, 0x1 ;  /* 0x000000200e047211 */ /* 0x001fe200078008ff */
[----:B------:R0:W5:Y:S02]  /*02b0*/  LDG.E.U16 R26, desc[UR10][R12.64] ;  /* 0x0000000a0c1a7981 */ /* 0x000164000c1e1500 */
[----:B------:R-:W-:Y:S01]  /*02c0*/  IMAD R16, R36, 0x4, R3 ;  /* 0x0000000424107824 */ /* 0x000fe200078e0203 */
[----:B------:R-:W-:-:S03]  /*02d0*/  LEA.HI.X.SX32 R5, R14, R34, 0x1, P0 ;  /* 0x000000220e057211 */ /* 0x000fc600000f0eff */
[C---:B------:R-:W-:Y:S01]  /*02e0*/  IMAD R18, R36.reuse, 0x4, R16 ;  /* 0x0000000424127824 */ /* 0x040fe200078e0210 */
[C---:B-1----:R-:W-:Y:S01]  /*02f0*/  LEA R8, P0, R15.reuse, R32, 0x1 ;  /* 0x000000200f087211 */ /* 0x042fe200078008ff */
[----:B------:R1:W5:Y:S03]  /*0300*/  LDG.E.U16 R25, desc[UR10][R4.64] ;  /* 0x0000000a04197981 */ /* 0x000366000c1e1500 */
[C---:B------:R-:W-:Y:S02]  /*0310*/  LEA R17, R36.reuse, R18, 0x2 ;  /* 0x0000001224117211 */ /* 0x040fe400078e10ff */
[----:B------:R-:W-:Y:S02]  /*0320*/  LEA.HI.X.SX32 R9, R15, R34, 0x1, P0 ;  /* 0x000000220f097211 */ /* 0x000fe400000f0eff */
[CC--:B----4-:R-:W-:Y:S01]  /*0330*/  LEA R6, P0, R3.reuse, R32.reuse, 0x1 ;  /* 0x0000002003067211 */ /* 0x0d0fe200078008ff */
[----:B------:R-:W-:Y:S01]  /*0340*/  IMAD R19, R36, 0x4, R17 ;  /* 0x0000000424137824 */ /* 0x000fe200078e0211 */
[----:B------:R-:W-:Y:S01]  /*0350*/  LEA R14, P1, R16, R32, 0x1 ;  /* 0x00000020100e7211 */ /* 0x000fe200078208ff */
[----:B------:R-:W4:Y:S01]  /*0360*/  LDG.E.U16 R28, desc[UR10][R8.64] ;  /* 0x0000000a081c7981 */ /* 0x000f22000c1e1500 */
[----:B------:R-:W-:Y:S01]  /*0370*/  LEA.HI.X.SX32 R7, R3, R34, 0x1, P0 ;  /* 0x0000002203077211 */ /* 0x000fe200000f0eff */
[----:B------:R-:W-:Y:S01]  /*0380*/  IMAD R3, R36, 0x4, R19 ;  /* 0x0000000424037824 */ /* 0x000fe200078e0213 */
[----:B------:R-:W-:-:S03]  /*0390*/  LEA R10, P0, R17, R32, 0x1 ;  /* 0x00000020110a7211 */ /* 0x000fc600078008ff */
[C---:B------:R-:W-:Y:S01]  /*03a0*/  IMAD R20, R36.reuse, 0x4, R3 ;  /* 0x0000000424147824 */ /* 0x040fe200078e0203 */
[----:B------:R-:W-:Y:S01]  /*03b0*/  LEA.HI.X.SX32 R11, R17, R34, 0x1, P0 ;  /* 0x00000022110b7211 */ /* 0x000fe200000f0eff */
[----:B------:R1:W4:Y:S01]  /*03c0*/  LDG.E.U16 R27, desc[UR10][R6.64] ;  /* 0x0000000a061b7981 */ /* 0x000322000c1e1500 */
[C---:B0-----:R-:W-:Y:S02]  /*03d0*/  LEA R12, P0, R3.reuse, R32, 0x1 ;  /* 0x00000020030c7211 */ /* 0x041fe400078008ff */
[----:B-1----:R-:W-:Y:S01]  /*03e0*/  LEA R5, R36, R20, 0x2 ;  /* 0x0000001424057211 */ /* 0x002fe200078e10ff */
[----:B------:R-:W4:Y:S01]  /*03f0*/  LDG.E.U16 R10, desc[UR10][R10.64] ;  /* 0x0000000a0a0a7981 */ /* 0x000f22000c1e1500 */
[-C--:B------:R-:W-:Y:S02]  /*0400*/  LEA.HI.X.SX32 R15, R16, R34.reuse, 0x1, P1 ;  /* 0x00000022100f7211 */ /* 0x080fe400008f0eff */
[----:B------:R-:W-:Y:S02]  /*0410*/  LEA.HI.X.SX32 R13, R3, R34, 0x1, P0 ;  /* 0x00000022030d7211 */ /* 0x000fe400000f0eff */
[CC--:B------:R-:W-:Y:S01]  /*0420*/  LEA R16, P1, R5.reuse, R32.reuse, 0x1 ;  /* 0x0000002005107211 */ /* 0x0c0fe200078208ff */
[----:B------:R0:W4:Y:S01]  /*0430*/  LDG.E.U16 R30, desc[UR10][R14.64] ;  /* 0x0000000a0e1e7981 */ /* 0x000122000c1e1500 */
[----:B------:R-:W-:Y:S01]  /*0440*/  LEA R4, P0, R18, R32, 0x1 ;  /* 0x0000002012047211 */ /* 0x000fe200078008ff */
[----:B------:R-:W-:Y:S01]  /*0450*/  IMAD R3, R36, 0x4, R5 ;  /* 0x0000000424037824 */ /* 0x000fe200078e0205 */
[-C--:B------:R-:W-:Y:S01]  /*0460*/  LEA.HI.X.SX32 R17, R5, R34.reuse, 0x1, P1 ;  /* 0x0000002205117211 */ /* 0x080fe200008f0eff */
[----:B------:R-:W4:Y:S01]  /*0470*/  LDG.E.U16 R12, desc[UR10][R12.64] ;  /* 0x0000000a0c0c7981 */ /* 0x000f22000c1e1500 */
[----:B------:R-:W-:-:S02]  /*0480*/  LEA.HI.X.SX32 R5, R18, R34, 0x1, P0 ;  /* 0x0000002212057211 */ /* 0x000fc400000f0eff */
[CC--:B------:R-:W-:Y:S01]  /*0490*/  LEA R6, P0, R19.reuse, R32.reuse, 0x1 ;  /* 0x0000002013067211 */ /* 0x0c0fe200078008ff */
[----:B------:R1:W4:Y:S01]  /*04a0*/  LDG.E.U16 R16, desc[UR10][R16.64] ;  /* 0x0000000a10107981 */ /* 0x000322000c1e1500 */
[C---:B------:R-:W-:Y:S02]  /*04b0*/  LEA R8, P1, R20.reuse, R32, 0x1 ;  /* 0x0000002014087211 */ /* 0x040fe400078208ff */
[----:B------:R-:W-:Y:S02]  /*04c0*/  LEA.HI.X.SX32 R7, R19, R34, 0x1, P0 ;  /* 0x0000002213077211 */ /* 0x000fe400000f0eff */
[C---:B0-----:R-:W-:Y:S01]  /*04d0*/  LEA R14, P0, R3.reuse, R32, 0x1 ;  /* 0x00000020030e7211 */ /* 0x041fe200078008ff */
[----:B------:R0:W4:Y:S01]  /*04e0*/  LDG.E.U16 R19, desc[UR10][R4.64] ;  /* 0x0000000a04137981 */ /* 0x000122000c1e1500 */
[-C--:B------:R-:W-:Y:S02]  /*04f0*/  LEA.HI.X.SX32 R9, R20, R34.reuse, 0x1, P1 ;  /* 0x0000002214097211 */ /* 0x080fe400008f0eff */
[----:B------:R-:W-:Y:S01]  /*0500*/  LEA.HI.X.SX32 R15, R3, R34, 0x1, P0 ;  /* 0x00000022030f7211 */ /* 0x000fe200000f0eff */
[----:B------:R-:W4:Y:S04]  /*0510*/  LDG.E.U16 R29, desc[UR10][R6.64] ;  /* 0x0000000a061d7981 */ /* 0x000f28000c1e1500 */
[----:B------:R-:W4:Y:S04]  /*0520*/  LDG.E.U16 R9, desc[UR10][R8.64] ;  /* 0x0000000a08097981 */ /* 0x000f28000c1e1500 */
[----:B------:R0:W4:Y:S01]  /*0530*/  LDG.E.U16 R15, desc[UR10][R14.64] ;  /* 0x0000000a0e0f7981 */ /* 0x000122000c1e1500 */
[----:B-1----:R-:W-:-:S02]  /*0540*/  LOP3.LUT R17, R0, 0x3f, RZ, 0xc0, !PT ;  /* 0x0000003f00117812 */ /* 0x002fc400078ec0ff */
[----:B------:R-:W-:-:S03]  /*0550*/  SHF.R.S32.HI R3, RZ, 0x6, R0 ;  /* 0x00000006ff037819 */ /* 0x000fc60000011400 */
[----:B------:R-:W-:Y:S01]  /*0560*/  IMAD.SHL.U32 R18, R17, 0x2, RZ ;  /* 0x0000000211127824 */ /* 0x000fe200078e00ff */
[----:B------:R-:W-:Y:S01]  /*0570*/  SGXT R3, R3, 0x1 ;  /* 0x000000010303781a */ /* 0x000fe20000000200 */
[----:B------:R-:W1:Y:S03]  /*0580*/  S2UR UR6, SR_CgaCtaId ;  /* 0x00000000000679c3 */ /* 0x000e660000008800 */
[----:B------:R-:W-:-:S05]  /*0590*/  LOP3.LUT R3, R18, 0x90, R3, 0x78, !PT ;  /* 0x0000009012037812 */ /* 0x000fca00078e7803 */
[----:B------:R-:W1:Y:S01]  /*05a0*/  LDC R18, c[0x0][0x280] ;  /* 0x0000a000ff127b82 */ /* 0x000e620000000800 */
[--C-:B0-----:R-:W-:Y:S01]  /*05b0*/  SHF.R.S32.HI R5, RZ, 0x3, R0.reuse ;  /* 0x00000003ff057819 */ /* 0x101fe20000011400 */
[C---:B------:R-:W-:Y:S01]  /*05c0*/  IMAD.SHL.U32 R14, R0.reuse, 0x2, RZ ;  /* 0x00000002000e7824 */ /* 0x040fe200078e00ff */
[----:B------:R-:W-:Y:S02]  /*05d0*/  SHF.R.S32.HI R8, RZ, 0x4, R0 ;  /* 0x00000004ff087819 */ /* 0x000fe40000011400 */
[----:B------:R-:W-:Y:S02]  /*05e0*/  SGXT R5, R5, 0x1 ;  /* 0x000000010505781a */ /* 0x000fe40000000200 */
[----:B------:R-:W-:Y:S02]  /*05f0*/  LOP3.LUT R4, R0, 0x7, RZ, 0xc0, !PT ;  /* 0x0000000700047812 */ /* 0x000fe400078ec0ff */
[----:B------:R-:W-:Y:S02]  /*0600*/  LOP3.LUT R11, R5, 0x440, RZ, 0xc0, !PT ;  /* 0x00000440050b7812 */ /* 0x000fe400078ec0ff */
[----:B------:R-:W-:-:S02]  /*0610*/  SGXT R8, R8, 0x1 ;  /* 0x000000010808781a */ /* 0x000fc40000000200 */
[----:B------:R-:W-:Y:S02]  /*0620*/  LOP3.LUT R13, R0, 0x60, RZ, 0xc0, !PT ;  /* 0x00000060000d7812 */ /* 0x000fe400078ec0ff */
[----:B------:R-:W-:Y:S01]  /*0630*/  LOP3.LUT R6, R14, 0x3c, RZ, 0xc0, !PT ;  /* 0x0000003c0e067812 */ /* 0x000fe200078ec0ff */
[C---:B------:R-:W-:Y:S01]  /*0640*/  IMAD.SHL.U32 R5, R0.reuse, 0x4, RZ ;  /* 0x0000000400057824 */ /* 0x040fe200078e00ff */
[----:B------:R-:W-:Y:S01]  /*0650*/  SHF.L.U32 R7, R0, 0x6, RZ ;  /* 0x0000000600077819 */ /* 0x000fe200000006ff */
[----:B------:R-:W-:Y:S01]  /*0660*/  IMAD R11, R4, 0x8, R11 ;  /* 0x00000008040b7824 */ /* 0x000fe200078e020b */
[----:B------:R-:W-:Y:S01]  /*0670*/  LOP3.LUT R8, R8, 0x804, RZ, 0xc0, !PT ;  /* 0x0000080408087812 */ /* 0x000fe200078ec0ff */
[----:B------:R-:W-:Y:S01]  /*0680*/  UMOV UR4, 0x400 ;  /* 0x0000040000047882 */ /* 0x000fe20000000000 */
[----:B------:R-:W-:Y:S01]  /*0690*/  IMAD R6, R13, 0x8, R6 ;  /* 0x000000080d067824 */ /* 0x000fe200078e0206 */
[----:B------:R-:W-:Y:S01]  /*06a0*/  LOP3.LUT R7, R7, 0x40, RZ, 0xc0, !PT ;  /* 0x0000004007077812 */ /* 0x000fe200078ec0ff */
[----:B-1----:R-:W-:Y:S01]  /*06b0*/  ULEA UR6, UR6, UR4, 0x18 ;  /* 0x0000000406067291 */ /* 0x002fe2000f8ec03f */
[----:B------:R-:W-:-:S02]  /*06c0*/  LOP3.LUT R8, R8, 0x80, R5, 0xf8, !PT ;  /* 0x0000008008087812 */ /* 0x000fc400078ef805 */
[----:B------:R-:W-:Y:S02]  /*06d0*/  LOP3.LUT R11, R11, 0x40, R0, 0x78, !PT ;  /* 0x000000400b0b7812 */ /* 0x000fe400078e7800 */
[----:B------:R-:W-:Y:S02]  /*06e0*/  ISETP.GE.AND P1, PT, R18, 0x1, PT ;  /* 0x000000011200780c */ /* 0x000fe40003f26270 */
[----:B------:R-:W-:Y:S02]  /*06f0*/  IADD3 R6, R7, R6, RZ ;  /* 0x0000000607067210 */ /* 0x000fe40007ffe0ff */
[----:B------:R-:W-:Y:S02]  /*0700*/  LOP3.LUT R7, R8, R11, RZ, 0xfc, !PT ;  /* 0x0000000b08077212 */ /* 0x000fe400078efcff */
[----:B------:R-:W-:Y:S01]  /*0710*/  LOP3.LUT R8, R3, 0x20, RZ, 0x3c, !PT ;  /* 0x0000002003087812 */ /* 0x000fe200078e3cff */
[----:B------:R-:W-:Y:S01]  /*0720*/  IMAD.MOV.U32 R120, RZ, RZ, -0x800000 ;  /* 0xff800000ff787424 */ /* 0x000fe200078e00ff */
[----:B------:R-:W-:Y:S01]  /*0730*/  MOV R122, 0xff800000 ;  /* 0xff800000007a7802 */ /* 0x000fe20000000f00 */
[----:B------:R-:W-:Y:S01]  /*0740*/  IMAD.MOV.U32 R121, RZ, RZ, -0x800000 ;  /* 0xff800000ff797424 */ /* 0x000fe200078e00ff */
[----:B------:R-:W-:Y:S01]  /*0750*/  CS2R R84, SRZ ;  /* 0x0000000000547805 */ /* 0x000fe2000001ff00 */
[----:B------:R-:W-:Y:S01]  /*0760*/  IMAD.MOV.U32 R116, RZ, RZ, -0x800000 ;  /* 0xff800000ff747424 */ /* 0x000fe200078e00ff */
[----:B------:R-:W-:Y:S01]  /*0770*/  CS2R R86, SRZ ;  /* 0x0000000000567805 */ /* 0x000fe2000001ff00 */
[----:B------:R-:W-:Y:S01]  /*0780*/  IMAD.MOV.U32 R11, RZ, RZ, 0x3f800000 ;  /* 0x3f800000ff0b7424 */ /* 0x000fe200078e00ff */
[----:B------:R-:W-:Y:S01]  /*0790*/  CS2R R76, SRZ ;  /* 0x00000000004c7805 */ /* 0x000fe2000001ff00 */
[----:B------:R-:W-:Y:S01]  /*07a0*/  IMAD.MOV.U32 R138, RZ, RZ, 0x3f800000 ;  /* 0x3f800000ff8a7424 */ /* 0x000fe200078e00ff */
[----:B------:R-:W-:-:S02]  /*07b0*/  CS2R R78, SRZ ;  /* 0x00000000004e7805 */ /* 0x000fc4000001ff00 */
[----:B------:R-:W-:Y:S02]  /*07c0*/  CS2R R88, SRZ ;  /* 0x0000000000587805 */ /* 0x000fe4000001ff00 */
[----:B------:R-:W-:Y:S02]  /*07d0*/  CS2R R90, SRZ ;  /* 0x00000000005a7805 */ /* 0x000fe4000001ff00 */
[----:B------:R-:W-:Y:S02]  /*07e0*/  CS2R R80, SRZ ;  /* 0x0000000000507805 */ /* 0x000fe4000001ff00 */
[----:B------:R-:W-:Y:S01]  /*07f0*/  CS2R R82, SRZ ;  /* 0x0000000000527805 */ /* 0x000fe2000001ff00 */
[----:B--2---:R-:W-:Y:S04]  /*0800*/  STS.U16 [R3+UR6+0x2000], R22 ;  /* 0x0020001603007988 */ /* 0x004fe80008000406 */
[----:B---3--:R-:W-:Y:S04]  /*0810*/  STS.U16 [R3+UR6+0x2200], R24 ;  /* 0x0022001803007988 */ /* 0x008fe80008000406 */
[----:B-----5:R-:W-:Y:S04]  /*0820*/  STS.U16 [R3+UR6+0x2400], R26 ;  /* 0x0024001a03007988 */ /* 0x020fe80008000406 */
[----:B----4-:R-:W-:Y:S04]  /*0830*/  STS.U16 [R3+UR6+0x2600], R28 ;  /* 0x0026001c03007988 */ /* 0x010fe80008000406 */
[----:B------:R0:W-:Y:S04]  /*0840*/  STS.U16 [R3+UR6+0x2a00], R10 ;  /* 0x002a000a03007988 */ /* 0x0001e80008000406 */
[----:B------:R-:W-:Y:S04]  /*0850*/  STS.U16 [R3+UR6+0x2800], R30 ;  /* 0x0028001e03007988 */ /* 0x000fe80008000406 */
[----:B------:R-:W-:Y:S04]  /*0860*/  STS.U16 [R3+UR6+0x2c00], R12 ;  /* 0x002c000c03007988 */ /* 0x000fe80008000406 */
[----:B------:R-:W-:Y:S01]  /*0870*/  STS.U16 [R3+UR6+0x2e00], R16 ;  /* 0x002e001003007988 */ /* 0x000fe20008000406 */
[----:B0-----:R-:W-:-:S03]  /*0880*/  IMAD.MOV.U32 R10, RZ, RZ, 0x3f800000 ;  /* 0x3f800000ff0a7424 */ /* 0x001fc600078e00ff */
[----:B------:R-:W-:Y:S04]  /*0890*/  STS.U16 [R8+UR6+0x2100], R21 ;  /* 0x0021001508007988 */ /* 0x000fe80008000406 */
[----:B------:R-:W-:Y:S04]  /*08a0*/  STS.U16 [R8+UR6+0x2300], R23 ;  /* 0x0023001708007988 */ /* 0x000fe80008000406 */
[----:B------:R-:W-:Y:S04]  /*08b0*/  STS.U16 [R8+UR6+0x2500], R25 ;  /* 0x0025001908007988 */ /* 0x000fe80008000406 */
[----:B------:R0:W-:Y:S04]  /*08c0*/  STS.U16 [R8+UR6+0x2d00], R9 ;  /* 0x002d000908007988 */ /* 0x0001e80008000406 */
[----:B------:R1:W-:Y:S04]  /*08d0*/  STS.U16 [R8+UR6+0x2700], R27 ;  /* 0x0027001b08007988 */ /* 0x0003e80008000406 */
[----:B------:R2:W-:Y:S01]  /*08e0*/  STS.U16 [R8+UR6+0x2900], R19 ;  /* 0x0029001308007988 */ /* 0x0005e20008000406 */
[----:B0-----:R-:W-:-:S03]  /*08f0*/  LOP3.LUT R9, R0, 0x7f, RZ, 0xc0, !PT ;  /* 0x0000007f00097812 */ /* 0x001fc600078ec0ff */
[----:B------:R2:W-:Y:S04]  /*0900*/  STS.U16 [R8+UR6+0x2b00], R29 ;  /* 0x002b001d08007988 */ /* 0x0005e80008000406 */
[----:B------:R2:W-:Y:S01]  /*0910*/  STS.U16 [R8+UR6+0x2f00], R15 ;  /* 0x002f000f08007988 */ /* 0x0005e20008000406 */
[----:B-1----:R-:W-:Y:S02]  /*0920*/  MOV R27, 0x3f800000 ;  /* 0x3f800000001b7802 */ /* 0x002fe40000000f00 */
[----:B------:R-:W-:Y:S01]  /*0930*/  ISETP.GE.U32.AND P0, PT, R9, 0x20, PT ;  /* 0x000000200900780c */ /* 0x000fe20003f06070 */
[----:B------:R-:W-:-:S12]  /*0940*/  @!P1 BRA `(.L_x_0) ;  /* 0x0000002c00709947 */ /* 0x000fd80003800000 */
[----:B------:R-:W0:Y:S01]  /*0950*/  LDC.64 R70, c[0x0][0x250] ;  /* 0x00009400ff467b82 */ /* 0x000e220000000a00 */
[----:B------:R-:W-:Y:S01]  /*0960*/  SHF.R.U32.HI R18, RZ, 0x6, R0 ;  /* 0x00000006ff127819 */ /* 0x000fe20000011600 */
[----:B------:R-:W-:Y:S01]  /*0970*/  IMAD.SHL.U32 R10, R0, 0x8, RZ ;  /* 0x00000008000a7824 */ /* 0x000fe200078e00ff */
[----:B--2---:R-:W-:Y:S01]  /*0980*/  LEA R15, R4, R13, 0x2 ;  /* 0x0000000d040f7211 */ /* 0x004fe200078e10ff */
[----:B------:R-:W-:Y:S01]  /*0990*/  IMAD.SHL.U32 R12, R0, 0x80, RZ ;  /* 0x00000080000c7824 */ /* 0x000fe200078e00ff */
[----:B------:R-:W-:Y:S01]  /*09a0*/  SGXT.U32 R18, R18, 0x1 ;  /* 0x000000011212781a */ /* 0x000fe20000000000 */
[----:B------:R-:W-:Y:S01]  /*09b0*/  ULDC UR4, c[0x0][0x258] ;  /* 0x0000960000047ab9 */ /* 0x000fe20000000800 */
[----:B------:R-:W-:Y:S01]  /*09c0*/  LOP3.LUT R11, R10, 0x30, RZ, 0xc0, !PT ;  /* 0x000000300a0b7812 */ /* 0x000fe200078ec0ff */
[----:B------:R-:W1:Y:S01]  /*09d0*/  LDC R78, c[0x0][0x268] ;  /* 0x00009a00ff4e7b82 */ /* 0x000e620000000800 */
[----:B------:R-:W-:Y:S01]  /*09e0*/  SHF.R.U32.HI R16, RZ, 0x1, R13 ;  /* 0x00000001ff107819 */ /* 0x000fe2000001160d */
[----:B------:R-:W-:Y:S01]  /*09f0*/  ULDC.64 UR8, c[0x0][0x218] ;  /* 0x0000860000087ab9 */ /* 0x000fe20000000a00 */
[C---:B------:R-:W-:Y:S01]  /*0a00*/  SHF.L.U32 R13, R4.reuse, 0x4, RZ ;  /* 0x00000004040d7819 */ /* 0x040fe200000006ff */
[----:B------:R-:W-:Y:S01]  /*0a10*/  IMAD R11, R4, 0x40, R11 ;  /* 0x00000040040b7824 */ /* 0x000fe200078e020b */
[----:B------:R-:W-:Y:S01]  /*0a20*/  MOV R169, 0xff800000 ;  /* 0xff80000000a97802 */ /* 0x000fe20000000f00 */
[----:B------:R-:W-:Y:S01]  /*0a30*/  IMAD.MOV.U32 R165, RZ, RZ, -0x800000 ;  /* 0xff800000ffa57424 */ /* 0x000fe200078e00ff */
[C---:B------:R-:W-:Y:S01]  /*0a40*/  LOP3.LUT R23, R13.reuse, 0x780, R12, 0xf8, !PT ;  /* 0x000007800d177812 */ /* 0x040fe200078ef80c */
[----:B------:R-:W2:Y:S01]  /*0a50*/  LDC.64 R136, c[0x0][0x220] ;  /* 0x00008800ff887b82 */ /* 0x000ea20000000a00 */
[--C-:B------:R-:W-:Y:S01]  /*0a60*/  LOP3.LUT R12, R13, 0x30, R14.reuse, 0x78, !PT ;  /* 0x000000300d0c7812 */ /* 0x100fe200078e780e */
[----:B------:R-:W-:Y:S01]  /*0a70*/  IMAD.MOV.U32 R139, RZ, RZ, -0x800000 ;  /* 0xff800000ff8b7424 */ /* 0x000fe200078e00ff */
[----:B------:R-:W-:Y:S01]  /*0a80*/  LOP3.LUT R13, R0, 0x10, RZ, 0xc0, !PT ;  /* 0x00000010000d7812 */ /* 0x000fe200078ec0ff */
[----:B------:R-:W-:Y:S01]  /*0a90*/  IMAD.MOV.U32 R138, RZ, RZ, 0x3f800000 ;  /* 0x3f800000ff8a7424 */ /* 0x000fe200078e00ff */
[----:B------:R-:W-:-:S02]  /*0aa0*/  LOP3.LUT R14, R11, 0x10, R14, 0x78, !PT ;  /* 0x000000100b0e7812 */ /* 0x000fc400078e780e */
[----:B------:R-:W-:Y:S02]  /*0ab0*/  CS2R R84, SRZ ;  /* 0x0000000000547805 */ /* 0x000fe4000001ff00 */
[----:B------:R-:W-:Y:S01]  /*0ac0*/  LEA R12, R15, R12, 0x5 ;  /* 0x0000000c0f0c7211 */ /* 0x000fe200078e28ff */
[----:B0-----:R-:W-:Y:S01]  /*0ad0*/  IMAD R22, R18, R71, RZ ;  /* 0x0000004712167224 */ /* 0x001fe200078e02ff */
[----:B------:R-:W-:Y:S01]  /*0ae0*/  MOV R164, 0xff800000 ;  /* 0xff80000000a47802 */ /* 0x000fe20000000f00 */
[C---:B------:R-:W-:Y:S01]  /*0af0*/  IMAD R16, R13.reuse, 0x4, R16 ;  /* 0x000000040d107824 */ /* 0x040fe200078e0210 */
[----:B------:R-:W-:Y:S01]  /*0b00*/  LEA R13, R13, R14, 0x5 ;  /* 0x0000000e0d0d7211 */ /* 0x000fe200078e28ff */
[----:B------:R-:W-:Y:S01]  /*0b10*/  IMAD R24, R71, 0x2, R22 ;  /* 0x0000000247187824 */ /* 0x000fe200078e0216 */
[----:B------:R-:W-:Y:S01]  /*0b20*/  CS2R R86, SRZ ;  /* 0x0000000000567805 */ /* 0x000fe2000001ff00 */
[----:B------:R-:W-:Y:S01]  /*0b30*/  IMAD R14, R17, UR4, RZ ;  /* 0x00000004110e7c24 */ /* 0x000fe2000f8e02ff */
[----:B------:R-:W-:Y:S01]  /*0b40*/  ULDC.64 UR4, c[0x0][0x260] ;  /* 0x0000980000047ab9 */ /* 0x000fe20000000a00 */
[----:B------:R-:W-:Y:S01]  /*0b50*/  IMAD R26, R71, 0x2, R24 ;  /* 0x00000002471a7824 */ /* 0x000fe200078e0218 */
[----:B------:R-:W-:-:S02]  /*0b60*/  UIMAD UR4, UR7, UR4, URZ ;  /* 0x00000004070472a4 */ /* 0x000fc4000f8e023f */
[----:B------:R-:W-:Y:S01]  /*0b70*/  IMAD R10, R70, UR7, RZ ;  /* 0x00000007460a7c24 */ /* 0x000fe2000f8e02ff */
[C---:B------:R-:W-:Y:S01]  /*0b80*/  SHF.L.U32 R20, R14.reuse, 0x1, RZ ;  /* 0x000000010e147819 */ /* 0x040fe200000006ff */
[----:B------:R-:W-:Y:S01]  /*0b90*/  IMAD.HI R15, R14, 0x2, RZ ;  /* 0x000000020e0f7827 */ /* 0x000fe200078e02ff */
[----:B------:R-:W-:Y:S02]  /*0ba0*/  LEA R28, R71, R26, 0x1 ;  /* 0x0000001a471c7211 */ /* 0x000fe400078e08ff */
[----:B------:R-:W-:Y:S02]  /*0bb0*/  CS2R R88, SRZ ;  /* 0x0000000000587805 */ /* 0x000fe4000001ff00 */
[C---:B------:R-:W-:Y:S01]  /*0bc0*/  LOP3.LUT R16, R23.reuse, R16, RZ, 0x3c, !PT ;  /* 0x0000001017107212 */ /* 0x040fe200078e3cff */
[C---:B------:R-:W-:Y:S01]  /*0bd0*/  IMAD.SHL.U32 R11, R10.reuse, 0x2, RZ ;  /* 0x000000020a0b7824 */ /* 0x040fe200078e00ff */
[----:B------:R-:W-:Y:S01]  /*0be0*/  LOP3.LUT R23, R23, 0x10, R0, 0x78, !PT ;  /* 0x0000001017177812 */ /* 0x000fe200078e7800 */
[C---:B------:R-:W-:Y:S01]  /*0bf0*/  IMAD R30, R71.reuse, 0x2, R28 ;  /* 0x00000002471e7824 */ /* 0x040fe200078e021c */
[----:B------:R-:W-:Y:S01]  /*0c00*/  CS2R R90, SRZ ;  /* 0x00000000005a7805 */ /* 0x000fe2000001ff00 */
[----:B------:R-:W-:Y:S01]  /*0c10*/  IMAD.HI R10, R10, 0x2, RZ ;  /* 0x000000020a0a7827 */ /* 0x000fe200078e02ff */
[----:B------:R-:W-:Y:S01]  /*0c20*/  IADD3 R159, P1, P2, R20, UR8, R11 ;  /* 0x00000008149f7c10 */ /* 0x000fe2000fa3e00b */
[----:B------:R-:W-:Y:S01]  /*0c30*/  USHF.L.U32 UR8, UR4, 0x1, URZ ;  /* 0x0000000104087899 */ /* 0x000fe2000800063f */
[----:B------:R-:W-:Y:S01]  /*0c40*/  CS2R R80, SRZ ;  /* 0x0000000000507805 */ /* 0x000fe2000001ff00 */
[----:B------:R-:W-:Y:S01]  /*0c50*/  IMAD R32, R71, 0x2, R30 ;  /* 0x0000000247207824 */ /* 0x000fe200078e021e */
[----:B------:R-:W-:Y:S01]  /*0c60*/  IADD3.X R37, R15, UR9, R10, P1, P2 ;  /* 0x000000090f257c10 */ /* 0x000fe20008fe440a */
[----:B-1----:R-:W-:Y:S01]  /*0c70*/  IMAD R19, R18, R78, RZ ;  /* 0x0000004e12137224 */ /* 0x002fe200078e02ff */
[----:B------:R-:W-:Y:S01]  /*0c80*/  LEA R222, P3, R24, R159, 0x1 ;  /* 0x0000009f18de7211 */ /* 0x000fe200078608ff */
[----:B------:R-:W-:Y:S01]  /*0c90*/  IMAD R17, R17, UR5, RZ ;  /* 0x0000000511117c24 */ /* 0x000fe2000f8e02ff */
[----:B------:R-:W-:Y:S01]  /*0ca0*/  LEA R34, R71, R32, 0x1 ;  /* 0x0000002047227211 */ /* 0x000fe200078e08ff */
[----:B------:R-:W-:Y:S01]  /*0cb0*/  UIMAD.WIDE UR4, UR4, 0x2, URZ ;  /* 0x00000002040478a5 */ /* 0x000fe2000f8e023f */
[----:B------:R-:W-:Y:S01]  /*0cc0*/  LEA R15, R78, R19, 0x1 ;  /* 0x000000134e0f7211 */ /* 0x000fe200078e08ff */
[----:B------:R-:W-:Y:S01]  /*0cd0*/  IMAD.SHL.U32 R11, R17, 0x2, RZ ;  /* 0x00000002110b7824 */ /* 0x000fe200078e00ff */
[----:B------:R-:W-:Y:S01]  /*0ce0*/  LEA R220, P4, R26, R159, 0x1 ;  /* 0x0000009f1adc7211 */ /* 0x000fe200078808ff */
[----:B------:R-:W-:Y:S01]  /*0cf0*/  IMAD R36, R71, 0x2, R34 ;  /* 0x0000000247247824 */ /* 0x000fe200078e0222 */
[----:B------:R-:W-:Y:S01]  /*0d00*/  LEA R21, R78, R15, 0x1 ;  /* 0x0000000f4e157211 */ /* 0x000fe200078e08ff */
[----:B------:R-:W-:Y:S01]  /*0d10*/  IMAD.HI R76, R17, 0x2, RZ ;  /* 0x00000002114c7827 */ /* 0x000fe200078e02ff */
[----:B--2---:R-:W-:-:S02]  /*0d20*/  IADD3 R136, P1, P2, R11, UR8, R136 ;  /* 0x000000080b887c10 */ /* 0x004fc4000fa3e088 */
[----:B------:R-:W-:Y:S02]  /*0d30*/  CS2R R82, SRZ ;  /* 0x0000000000527805 */ /* 0x000fe4000001ff00 */
[----:B------:R-:W-:Y:S01]  /*0d40*/  LEA.HI.X.SX32 R223, R24, R37, 0x1, P3 ;  /* 0x0000002518df7211 */ /* 0x000fe200018f0eff */
[C---:B------:R-:W-:Y:S01]  /*0d50*/  IMAD R38, R71.reuse, 0x2, R36 ;  /* 0x0000000247267824 */ /* 0x040fe200078e0224 */
[----:B------:R-:W-:Y:S01]  /*0d60*/  IADD3.X R76, R76, UR5, R137, P1, P2 ;  /* 0x000000054c4c7c10 */ /* 0x000fe20008fe4489 */
[----:B------:R-:W-:Y:S01]  /*0d70*/  IMAD R17, R78, 0x2, R21 ;  /* 0x000000024e117824 */ /* 0x000fe200078e0215 */
[----:B------:R-:W-:Y:S01]  /*0d80*/  LEA R224, P2, R22, R159, 0x1 ;  /* 0x0000009f16e07211 */ /* 0x000fe200078408ff */
[----:B------:R-:W-:Y:S01]  /*0d90*/  UMOV UR4, URZ ;  /* 0x0000003f00047c82 */ /* 0x000fe20008000000 */
[C---:B------:R-:W-:Y:S01]  /*0da0*/  LEA R40, R71.reuse, R38, 0x1 ;  /* 0x0000002647287211 */ /* 0x040fe200078e08ff */
[----:B------:R-:W-:Y:S01]  /*0db0*/  IMAD R25, R78, 0x2, R17 ;  /* 0x000000024e197824 */ /* 0x000fe200078e0211 */
[----:B------:R-:W-:Y:S01]  /*0dc0*/  LEA.HI.X.SX32 R225, R22, R37, 0x1, P2 ;  /* 0x0000002516e17211 */ /* 0x000fe200010f0eff */
[----:B------:R-:W-:Y:S01]  /*0dd0*/  ULDC UR9, c[0x0][0x238] ;  /* 0x00008e0000097ab9 */ /* 0x000fe20000000800 */
[----:B------:R-:W-:Y:S01]  /*0de0*/  LEA R218, P2, R28, R159, 0x1 ;  /* 0x0000009f1cda7211 */ /* 0x000fe200078408ff */
[C---:B------:R-:W-:Y:S01]  /*0df0*/  IMAD R42, R71.reuse, 0x2, R40 ;  /* 0x00000002472a7824 */ /* 0x040fe200078e0228 */
[-C--:B------:R-:W-:Y:S01]  /*0e00*/  LEA.HI.X.SX32 R221, R26, R37.reuse, 0x1, P4 ;  /* 0x000000251add7211 */ /* 0x080fe200020f0eff */
[----:B------:R-:W-:Y:S01]  /*0e10*/  IMAD R27, R78, 0x2, R25 ;  /* 0x000000024e1b7824 */ /* 0x000fe200078e0219 */
[----:B------:R-:W-:Y:S01]  /*0e20*/  LEA.HI.X.SX32 R219, R28, R37, 0x1, P2 ;  /* 0x000000251cdb7211 */ /* 0x000fe200010f0eff */
[----:B------:R-:W-:Y:S01]  /*0e30*/  IMAD R44, R71, 0x2, R42 ;  /* 0x00000002472c7824 */ /* 0x000fe200078e022a */
[----:B------:R-:W-:-:S02]  /*0e40*/  LEA R212, P2, R34, R159, 0x1 ;  /* 0x0000009f22d47211 */ /* 0x000fc400078408ff */
[----:B------:R-:W-:Y:S02]  /*0e50*/  LEA R22, R78, R27, 0x1 ;  /* 0x0000001b4e167211 */ /* 0x000fe400078e08ff */
[C---:B------:R-:W-:Y:S02]  /*0e60*/  LEA R46, R71.reuse, R44, 0x1 ;  /* 0x0000002c472e7211 */ /* 0x040fe400078e08ff */
[-C--:B------:R-:W-:Y:S01]  /*0e70*/  LEA R216, P3, R30, R159.reuse, 0x1 ;  /* 0x0000009f1ed87211 */ /* 0x080fe200078608ff */
[----:B------:R-:W-:Y:S01]  /*0e80*/  IMAD R24, R78, 0x2, R22 ;  /* 0x000000024e187824 */ /* 0x000fe200078e0216 */
[----:B------:R-:W-:Y:S01]  /*0e90*/  LEA R214, P4, R32, R159, 0x1 ;  /* 0x0000009f20d67211 */ /* 0x000fe200078808ff */
[C---:B------:R-:W-:Y:S01]  /*0ea0*/  IMAD R48, R71.reuse, 0x2, R46 ;  /* 0x0000000247307824 */ /* 0x040fe200078e022e */
[----:B------:R-:W-:Y:S01]  /*0eb0*/  LEA.HI.X.SX32 R213, R34, R37, 0x1, P2 ;  /* 0x0000002522d57211 */ /* 0x000fe200010f0eff */
[----:B------:R-:W-:Y:S01]  /*0ec0*/  IMAD R26, R78, 0x2, R24 ;  /* 0x000000024e1a7824 */ /* 0x000fe200078e0218 */
[----:B------:R-:W-:Y:S01]  /*0ed0*/  LEA R206, P2, R40, R159, 0x1 ;  /* 0x0000009f28ce7211 */ /* 0x000fe200078408ff */
[----:B------:R-:W-:Y:S01]  /*0ee0*/  IMAD R50, R71, 0x2, R48 ;  /* 0x0000000247327824 */ /* 0x000fe200078e0230 */
[----:B------:R-:W-:-:S02]  /*0ef0*/  LEA.HI.X.SX32 R217, R30, R37, 0x1, P3 ;  /* 0x000000251ed97211 */ /* 0x000fc400018f0eff */
[----:B------:R-:W-:Y:S02]  /*0f00*/  LEA.HI.X.SX32 R215, R32, R37, 0x1, P4 ;  /* 0x0000002520d77211 */ /* 0x000fe400020f0eff */
[C---:B------:R-:W-:Y:S02]  /*0f10*/  LEA R52, R71.reuse, R50, 0x1 ;  /* 0x0000003247347211 */ /* 0x040fe400078e08ff */
[-C--:B------:R-:W-:Y:S02]  /*0f20*/  LEA R210, P3, R36, R159.reuse, 0x1 ;  /* 0x0000009f24d27211 */ /* 0x080fe400078608ff */
[----:B------:R-:W-:Y:S01]  /*0f30*/  LEA R208, P4, R38, R159, 0x1 ;  /* 0x0000009f26d07211 */ /* 0x000fe200078808ff */
[C---:B------:R-:W-:Y:S01]  /*0f40*/  IMAD R54, R71.reuse, 0x2, R52 ;  /* 0x0000000247367824 */ /* 0x040fe200078e0234 */
[----:B------:R-:W-:Y:S02]  /*0f50*/  LEA.HI.X.SX32 R207, R40, R37, 0x1, P2 ;  /* 0x0000002528cf7211 */ /* 0x000fe400010f0eff */
[----:B------:R-:W-:Y:S01]  /*0f60*/  LEA R200, P2, R46, R159, 0x1 ;  /* 0x0000009f2ec87211 */ /* 0x000fe200078408ff */
[----:B------:R-:W-:Y:S01]  /*0f70*/  IMAD R56, R71, 0x2, R54 ;  /* 0x0000000247387824 */ /* 0x000fe200078e0236 */
[----:B------:R-:W-:-:S02]  /*0f80*/  LEA.HI.X.SX32 R211, R36, R37, 0x1, P3 ;  /* 0x0000002524d37211 */ /* 0x000fc400018f0eff */
[----:B------:R-:W-:Y:S01]  /*0f90*/  LEA.HI.X.SX32 R209, R38, R37, 0x1, P4 ;  /* 0x0000002526d17211 */ /* 0x000fe200020f0eff */
[C---:B------:R-:W-:Y:S01]  /*0fa0*/  IMAD R58, R71.reuse, 0x2, R56 ;  /* 0x00000002473a7824 */ /* 0x040fe200078e0238 */
[-C--:B------:R-:W-:Y:S02]  /*0fb0*/  LEA R204, P3, R42, R159.reuse, 0x1 ;  /* 0x0000009f2acc7211 */ /* 0x080fe400078608ff */
[-C--:B------:R-:W-:Y:S01]  /*0fc0*/  LEA R202, P4, R44, R159.reuse, 0x1 ;  /* 0x0000009f2cca7211 */ /* 0x080fe200078808ff */
[C---:B------:R-:W-:Y:S01]  /*0fd0*/  IMAD R60, R71.reuse, 0x2, R58 ;  /* 0x00000002473c7824 */ /* 0x040fe200078e023a */
[----:B------:R-:W-:Y:S02]  /*0fe0*/  LEA R194, P5, R52, R159, 0x1 ;  /* 0x0000009f34c27211 */ /* 0x000fe400078a08ff */
[----:B------:R-:W-:Y:S02]  /*0ff0*/  LEA.HI.X.SX32 R201, R46, R37, 0x1, P2 ;  /* 0x000000252ec97211 */ /* 0x000fe400010f0eff */
[----:B------:R-:W-:-:S02]  /*1000*/  LEA R62, R71, R60, 0x1 ;  /* 0x0000003c473e7211 */ /* 0x000fc400078e08ff */
[----:B------:R-:W-:Y:S02]  /*1010*/  LEA R192, P2, R54, R159, 0x1 ;  /* 0x0000009f36c07211 */ /* 0x000fe400078408ff */
[----:B------:R-:W-:Y:S01]  /*1020*/  LEA R29, R78, R26, 0x1 ;  /* 0x0000001a4e1d7211 */ /* 0x000fe200078e08ff */
[C---:B------:R-:W-:Y:S01]  /*1030*/  IMAD R64, R71.reuse, 0x2, R62 ;  /* 0x0000000247407824 */ /* 0x040fe200078e023e */
[-C--:B------:R-:W-:Y:S02]  /*1040*/  LEA.HI.X.SX32 R205, R42, R37.reuse, 0x1, P3 ;  /* 0x000000252acd7211 */ /* 0x080fe400018f0eff */
[----:B------:R-:W-:Y:S01]  /*1050*/  LEA.HI.X.SX32 R203, R44, R37, 0x1, P4 ;  /* 0x000000252ccb7211 */ /* 0x000fe200020f0eff */
[C---:B------:R-:W-:Y:S01]  /*1060*/  IMAD R66, R71.reuse, 0x2, R64 ;  /* 0x0000000247427824 */ /* 0x040fe200078e0240 */
        /* <DEDUP_REMOVED lines=9> */
[----:B------:R-:W-:Y:S01]  /*1100*/  LEA R184, P2, R62, R159, 0x1 ;  /* 0x0000009f3eb87211 */ /* 0x000fe200078408ff */
[C---:B------:R-:W-:Y:S01]  /*1110*/  IMAD R72, R71.reuse, 0x2, R70 ;  /* 0x0000000247487824 */ /* 0x040fe200078e0246 */
[-C--:B------:R-:W-:Y:S02]  /*1120*/  LEA.HI.X.SX32 R199, R48, R37.reuse, 0x1, P3 ;  /* 0x0000002530c77211 */ /* 0x080fe400018f0eff */
[----:B------:R-:W-:Y:S02]  /*1130*/  LEA.HI.X.SX32 R197, R50, R37, 0x1, P4 ;  /* 0x0000002532c57211 */ /* 0x000fe400020f0eff */
[C---:B------:R-:W-:Y:S02]  /*1140*/  LEA R14, R71.reuse, R72, 0x1 ;  /* 0x00000048470e7211 */ /* 0x040fe400078e08ff */
[-C--:B------:R-:W-:Y:S02]  /*1150*/  LEA R190, P3, R56, R159.reuse, 0x1 ;  /* 0x0000009f38be7211 */ /* 0x080fe400078608ff */
[----:B------:R-:W-:Y:S01]  /*1160*/  LEA R188, P4, R58, R159, 0x1 ;  /* 0x0000009f3abc7211 */ /* 0x000fe200078808ff */
[----:B------:R-:W-:Y:S01]  /*1170*/  IMAD R18, R71, 0x2, R14 ;  /* 0x0000000247127824 */ /* 0x000fe200078e020e */
[----:B------:R-:W-:-:S02]  /*1180*/  LEA.HI.X.SX32 R187, R60, R37, 0x1, P5 ;  /* 0x000000253cbb7211 */ /* 0x000fc400028f0eff */
[----:B------:R-:W-:Y:S01]  /*1190*/  LEA R178, P5, R68, R159, 0x1 ;  /* 0x0000009f44b27211 */ /* 0x000fe200078a08ff */
[C---:B------:R-:W-:Y:S01]  /*11a0*/  IMAD R10, R71.reuse, 0x2, R18 ;  /* 0x00000002470a7824 */ /* 0x040fe200078e0212 */
[----:B------:R-:W-:Y:S02]  /*11b0*/  LEA.HI.X.SX32 R185, R62, R37, 0x1, P2 ;  /* 0x000000253eb97211 */ /* 0x000fe400010f0eff */
[----:B------:R-:W-:Y:S01]  /*11c0*/  LEA R176, P2, R70, R159, 0x1 ;  /* 0x0000009f46b07211 */ /* 0x000fe200078408ff */
[C---:B------:R-:W-:Y:S01]  /*11d0*/  IMAD R20, R71.reuse, 0x2, R10 ;  /* 0x0000000247147824 */ /* 0x040fe200078e020a */
[-C--:B------:R-:W-:Y:S02]  /*11e0*/  LEA.HI.X.SX32 R191, R56, R37.reuse, 0x1, P3 ;  /* 0x0000002538bf7211 */ /* 0x080fe400018f0eff */
[----:B------:R-:W-:Y:S01]  /*11f0*/  LEA.HI.X.SX32 R189, R58, R37, 0x1, P4 ;  /* 0x000000253abd7211 */ /* 0x000fe200020f0eff */
[----:B------:R-:W-:Y:S01]  /*1200*/  IMAD R74, R71, 0x2, R20 ;  /* 0x00000002474a7824 */ /* 0x000fe200078e0214 */
[----:B------:R-:W-:-:S02]  /*1210*/  LEA R182, P3, R64, R159, 0x1 ;  /* 0x0000009f40b67211 */ /* 0x000fc400078608ff */
[----:B------:R-:W-:Y:S02]  /*1220*/  LEA R180, P4, R66, R159, 0x1 ;  /* 0x0000009f42b47211 */ /* 0x000fe400078808ff */
[----:B------:R-:W-:Y:S02]  /*1230*/  LEA.HI.X.SX32 R179, R68, R37, 0x1, P5 ;  /* 0x0000002544b37211 */ /* 0x000fe400028f0eff */
[----:B------:R-:W-:Y:S02]  /*1240*/  LEA R170, P5, R18, R159, 0x1 ;  /* 0x0000009f12aa7211 */ /* 0x000fe400078a08ff */
[----:B------:R-:W-:Y:S02]  /*1250*/  LEA.HI.X.SX32 R177, R70, R37, 0x1, P2 ;  /* 0x0000002546b17211 */ /* 0x000fe400010f0eff */
[----:B------:R-:W-:Y:S02]  /*1260*/  LEA R11, R71, R74, 0x1 ;  /* 0x0000004a470b7211 */ /* 0x000fe400078e08ff */
[----:B------:R-:W-:-:S02]  /*1270*/  LEA R35, R78, R33, 0x1 ;  /* 0x000000214e237211 */ /* 0x000fc400078e08ff */
[----:B------:R-:W-:Y:S02]  /*1280*/  LEA R166, P2, R10, R159, 0x1 ;  /* 0x0000009f0aa67211 */ /* 0x000fe400078408ff */
[-C--:B------:R-:W-:Y:S02]  /*1290*/  LEA.HI.X.SX32 R183, R64, R37.reuse, 0x1, P3 ;  /* 0x0000002540b77211 */ /* 0x080fe400018f0eff */
[----:B------:R-:W-:Y:S02]  /*12a0*/  LEA.HI.X.SX32 R181, R66, R37, 0x1, P4 ;  /* 0x0000002542b57211 */ /* 0x000fe400020f0eff */
[-C--:B------:R-:W-:Y:S02]  /*12b0*/  LEA R174, P3, R72, R159.reuse, 0x1 ;  /* 0x0000009f48ae7211 */ /* 0x080fe400078608ff */
[----:B------:R-:W-:Y:S02]  /*12c0*/  LEA R172, P4, R14, R159, 0x1 ;  /* 0x0000009f0eac7211 */ /* 0x000fe400078808ff */
[----:B------:R-:W-:-:S02]  /*12d0*/  LEA.HI.X.SX32 R171, R18, R37, 0x1, P5 ;  /* 0x0000002512ab7211 */ /* 0x000fc400028f0eff */
[----:B------:R-:W-:Y:S02]  /*12e0*/  LEA R158, P5, R11, R159, 0x1 ;  /* 0x0000009f0b9e7211 */ /* 0x000fe400078a08ff */
[-C--:B------:R-:W-:Y:S01]  /*12f0*/  LEA.HI.X.SX32 R167, R10, R37.reuse, 0x1, P2 ;  /* 0x000000250aa77211 */ /* 0x080fe200010f0eff */
[----:B------:R-:W-:Y:S01]  /*1300*/  IMAD R10, R78, 0x2, R35 ;  /* 0x000000024e0a7824 */ /* 0x000fe200078e0223 */
[-C--:B------:R-:W-:Y:S02]  /*1310*/  LEA.HI.X.SX32 R175, R72, R37.reuse, 0x1, P3 ;  /* 0x0000002548af7211 */ /* 0x080fe400018f0eff */
[----:B------:R-:W-:Y:S02]  /*1320*/  LEA.HI.X.SX32 R173, R14, R37, 0x1, P4 ;  /* 0x000000250ead7211 */ /* 0x000fe400020f0eff */
[-C--:B------:R-:W-:Y:S02]  /*1330*/  LEA R162, P3, R20, R159.reuse, 0x1 ;  /* 0x0000009f14a27211 */ /* 0x080fe400078608ff */
[----:B------:R-:W-:-:S02]  /*1340*/  LEA R160, P4, R74, R159, 0x1 ;  /* 0x0000009f4aa07211 */ /* 0x000fc400078808ff */
[-C--:B------:R-:W-:Y:S01]  /*1350*/  LEA.HI.X.SX32 R159, R11, R37.reuse, 0x1, P5 ;  /* 0x000000250b9f7211 */ /* 0x080fe200028f0eff */
[----:B------:R-:W-:Y:S01]  /*1360*/  IMAD R11, R78, 0x2, R10 ;  /* 0x000000024e0b7824 */ /* 0x000fe200078e020a */
[-C--:B------:R-:W-:Y:S02]  /*1370*/  LEA R154, P2, R15, R136.reuse, 0x1 ;  /* 0x000000880f9a7211 */ /* 0x080fe400078408ff */
[----:B------:R-:W-:Y:S02]  /*1380*/  LEA.HI.X.SX32 R163, R20, R37, 0x1, P3 ;  /* 0x0000002514a37211 */ /* 0x000fe400018f0eff */
[C---:B------:R-:W-:Y:S02]  /*1390*/  LEA R14, R78.reuse, R11, 0x1 ;  /* 0x0000000b4e0e7211 */ /* 0x040fe400078e08ff */
[----:B------:R-:W-:Y:S02]  /*13a0*/  LEA R150, P3, R17, R136, 0x1 ;  /* 0x0000008811967211 */ /* 0x000fe400078608ff */
[----:B------:R-:W-:Y:S01]  /*13b0*/  LEA.HI.X.SX32 R155, R15, R76, 0x1, P2 ;  /* 0x0000004c0f9b7211 */ /* 0x000fe200010f0eff */
[----:B------:R-:W-:Y:S01]  /*13c0*/  IMAD R15, R78, 0x2, R14 ;  /* 0x000000024e0f7824 */ /* 0x000fe200078e020e */
[----:B------:R-:W-:-:S02]  /*13d0*/  LEA R156, P1, R19, R136, 0x1 ;  /* 0x00000088139c7211 */ /* 0x000fc400078208ff */
[-C--:B------:R-:W-:Y:S01]  /*13e0*/  LEA.HI.X.SX32 R151, R17, R76.reuse, 0x1, P3 ;  /* 0x0000004c11977211 */ /* 0x080fe200018f0eff */
[C---:B------:R-:W-:Y:S01]  /*13f0*/  IMAD R17, R78.reuse, 0x2, R15 ;  /* 0x000000024e117824 */ /* 0x040fe200078e020f */
[----:B------:R-:W-:Y:S02]  /*1400*/  LEA.HI.X.SX32 R157, R19, R76, 0x1, P1 ;  /* 0x0000004c139d7211 */ /* 0x000fe400008f0eff */
[C---:B------:R-:W-:Y:S02]  /*1410*/  LEA R152, P1, R21.reuse, R136, 0x1 ;  /* 0x0000008815987211 */ /* 0x040fe400078208ff */
[C---:B------:R-:W-:Y:S02]  /*1420*/  LEA R18, R78.reuse, R17, 0x1 ;  /* 0x000000114e127211 */ /* 0x040fe400078e08ff */
[----:B------:R-:W-:Y:S02]  /*1430*/  LEA.HI.X.SX32 R153, R21, R76, 0x1, P1 ;  /* 0x0000004c15997211 */ /* 0x000fe400008f0eff */
[-C--:B------:R-:W-:Y:S01]  /*1440*/  LEA R148, P1, R25, R136.reuse, 0x1 ;  /* 0x0000008819947211 */ /* 0x080fe200078208ff */
[----:B------:R-:W-:Y:S01]  /*1450*/  IMAD R19, R78, 0x2, R18 ;  /* 0x000000024e137824 */ /* 0x000fe200078e0212 */
[----:B------:R-:W-:-:S02]  /*1460*/  LEA R146, P2, R27, R136, 0x1 ;  /* 0x000000881b927211 */ /* 0x000fc400078408ff */
[----:B------:R-:W-:Y:S01]  /*1470*/  LEA.HI.X.SX32 R149, R25, R76, 0x1, P1 ;  /* 0x0000004c19957211 */ /* 0x000fe200008f0eff */
[----:B------:R-:W-:Y:S01]  /*1480*/  IMAD R20, R78, 0x2, R19 ;  /* 0x000000024e147824 */ /* 0x000fe200078e0213 */
[----:B------:R-:W-:Y:S01]  /*1490*/  LEA R142, P1, R24, R136, 0x1 ;  /* 0x00000088188e7211 */ /* 0x000fe200078208ff */
[----:B------:R-:W-:Y:S01]  /*14a0*/  VIADD R25, R16, UR6 ;  /* 0x0000000610197c36 */ /* 0x000fe20008000000 */
[-C--:B------:R-:W-:Y:S01]  /*14b0*/  LEA.HI.X.SX32 R147, R27, R76.reuse, 0x1, P2 ;  /* 0x0000004c1b937211 */ /* 0x080fe200010f0eff */
[----:B------:R-:W-:Y:S01]  /*14c0*/  IMAD.MOV.U32 R27, RZ, RZ, 0x3f800000 ;  /* 0x3f800000ff1b7424 */ /* 0x000fe200078e00ff */
[----:B------:R-:W-:Y:S02]  /*14d0*/  LEA.HI.X.SX32 R143, R24, R76, 0x1, P1 ;  /* 0x0000004c188f7211 */ /* 0x000fe400008f0eff */
[-C--:B------:R-:W-:Y:S02]  /*14e0*/  LEA R144, P3, R22, R136.reuse, 0x1 ;  /* 0x0000008816907211 */ /* 0x080fe400078608ff */
[----:B------:R-:W-:-:S02]  /*14f0*/  LEA R140, P2, R26, R136, 0x1 ;  /* 0x000000881a8c7211 */ /* 0x000fc400078408ff */
[C---:B------:R-:W-:Y:S02]  /*1500*/  LEA R30, P1, R31.reuse, R136, 0x1 ;  /* 0x000000881f1e7211 */ /* 0x040fe400078208ff */
[----:B------:R-:W-:Y:S02]  /*1510*/  LEA R21, R78, R20, 0x1 ;  /* 0x000000144e157211 */ /* 0x000fe400078e08ff */
[-C--:B------:R-:W-:Y:S02]  /*1520*/  LEA.HI.X.SX32 R145, R22, R76.reuse, 0x1, P3 ;  /* 0x0000004c16917211 */ /* 0x080fe400018f0eff */
[-C--:B------:R-:W-:Y:S01]  /*1530*/  LEA.HI.X.SX32 R141, R26, R76.reuse, 0x1, P2 ;  /* 0x0000004c1a8d7211 */ /* 0x080fe200010f0eff */
[----:B------:R-:W-:Y:S01]  /*1540*/  IMAD R22, R78, 0x2, R21 ;  /* 0x000000024e167824 */ /* 0x000fe200078e0215 */
[----:B------:R-:W-:Y:S01]  /*1550*/  LEA.HI.X.SX32 R31, R31, R76, 0x1, P1 ;  /* 0x0000004c1f1f7211 */ /* 0x000fe200008f0eff */
[----:B------:R-:W-:Y:S01]  /*1560*/  IMAD.MOV.U32 R26, RZ, RZ, RZ ;  /* 0x000000ffff1a7224 */ /* 0x000fe200078e00ff */
[----:B------:R-:W-:-:S02]  /*1570*/  LEA R28, P3, R29, R136, 0x1 ;  /* 0x000000881d1c7211 */ /* 0x000fc400078608ff */
[-C--:B------:R-:W-:Y:S02]  /*1580*/  LEA R32, P2, R33, R136.reuse, 0x1 ;  /* 0x0000008821207211 */ /* 0x080fe400078408ff */
[----:B------:R-:W-:Y:S02]  /*1590*/  LEA R36, P1, R10, R136, 0x1 ;  /* 0x000000880a247211 */ /* 0x000fe400078208ff */
[----:B------:R-:W-:Y:S02]  /*15a0*/  LEA.HI.X.SX32 R161, R74, R37, 0x1, P4 ;  /* 0x000000254aa17211 */ /* 0x000fe400020f0eff */
[-C--:B------:R-:W-:Y:S02]  /*15b0*/  LEA.HI.X.SX32 R29, R29, R76.reuse, 0x1, P3 ;  /* 0x0000004c1d1d7211 */ /* 0x080fe400018f0eff */
[-C--:B------:R-:W-:Y:S02]  /*15c0*/  LEA.HI.X.SX32 R33, R33, R76.reuse, 0x1, P2 ;  /* 0x0000004c21217211 */ /* 0x080fe400010f0eff */
[----:B------:R-:W-:Y:S01]  /*15d0*/  LEA.HI.X.SX32 R37, R10, R76, 0x1, P1 ;  /* 0x0000004c0a257211 */ /* 0x000fe200008f0eff */
[----:B------:R-:W-:Y:S01]  /*15e0*/  IMAD R10, R78, 0x2, R22 ;  /* 0x000000024e0a7824 */ /* 0x000fe200078e0216 */
[----:B------:R-:W-:-:S02]  /*15f0*/  LEA R34, P3, R35, R136, 0x1 ;  /* 0x0000008823227211 */ /* 0x000fc400078608ff */
[----:B------:R-:W-:Y:S02]  /*1600*/  LEA R38, P2, R11, R136, 0x1 ;  /* 0x000000880b267211 */ /* 0x000fe400078408ff */
[-C--:B------:R-:W-:Y:S02]  /*1610*/  LEA.HI.X.SX32 R35, R35, R76.reuse, 0x1, P3 ;  /* 0x0000004c23237211 */ /* 0x080fe400018f0eff */
[----:B------:R-:W-:Y:S02]  /*1620*/  LEA.HI.X.SX32 R39, R11, R76, 0x1, P2 ;  /* 0x0000004c0b277211 */ /* 0x000fe400010f0eff */
[----:B------:R-:W-:Y:S02]  /*1630*/  LEA R40, P3, R14, R136, 0x1 ;  /* 0x000000880e287211 */ /* 0x000fe400078608ff */
[----:B------:R-:W-:Y:S02]  /*1640*/  LEA R11, R78, R10, 0x1 ;  /* 0x0000000a4e0b7211 */ /* 0x000fe400078e08ff */
[----:B------:R-:W-:-:S02]  /*1650*/  LEA.HI.X.SX32 R41, R14, R76, 0x1, P3 ;  /* 0x0000004c0e297211 */ /* 0x000fc400018f0eff */
[-C--:B------:R-:W-:Y:S01]  /*1660*/  LEA R42, P1, R15, R136.reuse, 0x1 ;  /* 0x000000880f2a7211 */ /* 0x080fe200078208ff */
[C---:B------:R-:W-:Y:S01]  /*1670*/  IMAD R14, R78.reuse, 0x2, R11 ;  /* 0x000000024e0e7824 */ /* 0x040fe200078e020b */
[----:B------:R-:W-:Y:S02]  /*1680*/  LEA R44, P2, R17, R136, 0x1 ;  /* 0x00000088112c7211 */ /* 0x000fe400078408ff */
[-C--:B------:R-:W-:Y:S01]  /*1690*/  LEA.HI.X.SX32 R43, R15, R76.reuse, 0x1, P1 ;  /* 0x0000004c0f2b7211 */ /* 0x080fe200008f0eff */
[----:B------:R-:W-:Y:S01]  /*16a0*/  IMAD R15, R78, 0x2, R14 ;  /* 0x000000024e0f7824 */ /* 0x000fe200078e020e */
[----:B------:R-:W-:Y:S02]  /*16b0*/  LEA.HI.X.SX32 R45, R17, R76, 0x1, P2 ;  /* 0x0000004c112d7211 */ /* 0x000fe400010f0eff */
[-C--:B------:R-:W-:Y:S02]  /*16c0*/  LEA R46, P3, R18, R136.reuse, 0x1 ;  /* 0x00000088122e7211 */ /* 0x080fe400078608ff */
[----:B------:R-:W-:-:S02]  /*16d0*/  LEA R50, P2, R20, R136, 0x1 ;  /* 0x0000008814327211 */ /* 0x000fc400078408ff */
[----:B------:R-:W-:Y:S02]  /*16e0*/  LEA R17, R78, R15, 0x1 ;  /* 0x0000000f4e117211 */ /* 0x000fe400078e08ff */
[-C--:B------:R-:W-:Y:S02]  /*16f0*/  LEA.HI.X.SX32 R47, R18, R76.reuse, 0x1, P3 ;  /* 0x0000004c122f7211 */ /* 0x080fe400018f0eff */
[----:B------:R-:W-:Y:S01]  /*1700*/  LEA.HI.X.SX32 R51, R20, R76, 0x1, P2 ;  /* 0x0000004c14337211 */ /* 0x000fe200010f0eff */
[----:B------:R-:W-:Y:S01]  /*1710*/  IMAD R18, R78, 0x2, R17 ;  /* 0x000000024e127824 */ /* 0x000fe200078e0211 */
[-C--:B------:R-:W-:Y:S02]  /*1720*/  LEA R48, P1, R19, R136.reuse, 0x1 ;  /* 0x0000008813307211 */ /* 0x080fe400078208ff */
[-C--:B------:R-:W-:Y:S02]  /*1730*/  LEA R52, P3, R21, R136.reuse, 0x1 ;  /* 0x0000008815347211 */ /* 0x080fe400078608ff */
[----:B------:R-:W-:-:S02]  /*1740*/  LEA R56, P2, R10, R136, 0x1 ;  /* 0x000000880a387211 */ /* 0x000fc400078408ff */
[-C--:B------:R-:W-:Y:S02]  /*1750*/  LEA.HI.X.SX32 R49, R19, R76.reuse, 0x1, P1 ;  /* 0x0000004c13317211 */ /* 0x080fe400008f0eff */
[-C--:B------:R-:W-:Y:S02]  /*1760*/  LEA.HI.X.SX32 R53, R21, R76.reuse, 0x1, P3 ;  /* 0x0000004c15357211 */ /* 0x080fe400018f0eff */
[----:B------:R-:W-:Y:S01]  /*1770*/  LEA.HI.X.SX32 R57, R10, R76, 0x1, P2 ;  /* 0x0000004c0a397211 */ /* 0x000fe200010f0eff */
[----:B------:R-:W-:Y:S01]  /*1780*/  IMAD R10, R78, 0x2, R18 ;  /* 0x000000024e0a7824 */ /* 0x000fe200078e0212 */
[CC--:B------:R-:W-:Y:S02]  /*1790*/  LEA R54, P1, R22.reuse, R136.reuse, 0x1 ;  /* 0x0000008816367211 */ /* 0x0c0fe400078208ff */
[----:B------:R-:W-:Y:S02]  /*17a0*/  LEA R58, P3, R11, R136, 0x1 ;  /* 0x000000880b3a7211 */ /* 0x000fe400078608ff */
[----:B------:R-:W-:-:S02]  /*17b0*/  LEA.HI.X.SX32 R55, R22, R76, 0x1, P1 ;  /* 0x0000004c16377211 */ /* 0x000fc400008f0eff */
[----:B------:R-:W-:Y:S02]  /*17c0*/  LEA.HI.X.SX32 R59, R11, R76, 0x1, P3 ;  /* 0x0000004c0b3b7211 */ /* 0x000fe400018f0eff */
[----:B------:R-:W-:Y:S02]  /*17d0*/  LEA R60, P1, R14, R136, 0x1 ;  /* 0x000000880e3c7211 */ /* 0x000fe400078208ff */
[----:B------:R-:W-:Y:S02]  /*17e0*/  LEA R11, R78, R10, 0x1 ;  /* 0x0000000a4e0b7211 */ /* 0x000fe400078e08ff */
[-C--:B------:R-:W-:Y:S02]  /*17f0*/  LEA R64, P3, R17, R136.reuse, 0x1 ;  /* 0x0000008811407211 */ /* 0x080fe400078608ff */
[----:B------:R-:W-:Y:S02]  /*1800*/  LEA R62, P2, R15, R136, 0x1 ;  /* 0x000000880f3e7211 */ /* 0x000fe400078408ff */
[-C--:B------:R-:W-:Y:S01]  /*1810*/  LEA.HI.X.SX32 R61, R14, R76.reuse, 0x1, P1 ;  /* 0x0000004c0e3d7211 */ /* 0x080fe200008f0eff */
[----:B------:R-:W-:Y:S01]  /*1820*/  IMAD R14, R78, 0x2, R11 ;  /* 0x000000024e0e7824 */ /* 0x000fe200078e020b */
[----:B------:R-:W-:-:S02]  /*1830*/  LEA.HI.X.SX32 R65, R17, R76, 0x1, P3 ;  /* 0x0000004c11417211 */ /* 0x000fc400018f0eff */
[----:B------:R-:W-:Y:S02]  /*1840*/  CS2R R78, SRZ ;  /* 0x00000000004e7805 */ /* 0x000fe4000001ff00 */
[----:B------:R-:W-:Y:S02]  /*1850*/  LOP3.LUT R22, R0, 0x1c, RZ, 0xc0, !PT ;  /* 0x0000001c00167812 */ /* 0x000fe400078ec0ff */
[----:B------:R-:W-:Y:S02]  /*1860*/  SHF.R.U32.HI R17, RZ, 0x3, R9 ;  /* 0x00000003ff117819 */ /* 0x000fe40000011609 */
[----:B------:R-:W-:Y:S02]  /*1870*/  LEA.HI.X.SX32 R63, R15, R76, 0x1, P2 ;  /* 0x0000004c0f3f7211 */ /* 0x000fe400010f0eff */
[-C--:B------:R-:W-:Y:S02]  /*1880*/  LEA R66, P1, R18, R136.reuse, 0x1 ;  /* 0x0000008812427211 */ /* 0x080fe400078208ff */
[----:B------:R-:W-:-:S02]  /*1890*/  LEA R132, P2, R10, R136, 0x1 ;  /* 0x000000880a847211 */ /* 0x000fc400078408ff */
[-C--:B------:R-:W-:Y:S02]  /*18a0*/  LEA R134, P3, R11, R136.reuse, 0x1 ;  /* 0x000000880b867211 */ /* 0x080fe400078608ff */
[----:B------:R-:W-:Y:S02]  /*18b0*/  LEA R136, P4, R14, R136, 0x1 ;  /* 0x000000880e887211 */ /* 0x000fe400078808ff */
[----:B------:R-:W-:Y:S02]  /*18c0*/  LEA R22, R22, UR6, 0x2 ;  /* 0x0000000616167c11 */ /* 0x000fe4000f8e10ff */
[----:B------:R-:W-:Y:S02]  /*18d0*/  LOP3.LUT R17, R17, 0xc, RZ, 0xc0, !PT ;  /* 0x0000000c11117812 */ /* 0x000fe400078ec0ff */
[-C--:B------:R-:W-:Y:S01]  /*18e0*/  LEA.HI.X.SX32 R67, R18, R76.reuse, 0x1, P1 ;  /* 0x0000004c12437211 */ /* 0x080fe200008f0eff */
[----:B------:R-:W-:Y:S01]  /*18f0*/  IMAD.MOV.U32 R18, RZ, RZ, RZ ;  /* 0x000000ffff127224 */ /* 0x000fe200078e00ff */
[-C--:B------:R-:W-:Y:S01]  /*1900*/  LEA.HI.X.SX32 R133, R10, R76.reuse, 0x1, P2 ;  /* 0x0000004c0a857211 */ /* 0x080fe200010f0eff */
[----:B------:R-:W-:Y:S01]  /*1910*/  IMAD.MOV.U32 R10, RZ, RZ, 0x3f800000 ;  /* 0x3f800000ff0a7424 */ /* 0x000fe200078e00ff */
[----:B------:R-:W-:-:S02]  /*1920*/  LEA.HI.X.SX32 R135, R11, R76, 0x1, P3 ;  /* 0x0000004c0b877211 */ /* 0x000fc400018f0eff */
[----:B------:R-:W-:Y:S02]  /*1930*/  LEA.HI.X.SX32 R137, R14, R76, 0x1, P4 ;  /* 0x0000004c0e897211 */ /* 0x000fe400020f0eff */
[----:B------:R-:W-:Y:S02]  /*1940*/  CS2R R76, SRZ ;  /* 0x00000000004c7805 */ /* 0x000fe4000001ff00 */
[----:B------:R-:W-:Y:S02]  /*1950*/  IADD3 R24, R22, R17, RZ ;  /* 0x0000001116187210 */ /* 0x000fe40007ffe0ff */
[----:B------:R-:W-:Y:S02]  /*1960*/  LOP3.LUT P1, RZ, R0, 0x3, RZ, 0xc0, !PT ;  /* 0x0000000300ff7812 */ /* 0x000fe4000782c0ff */
[C---:B------:R-:W-:Y:S02]  /*1970*/  LOP3.LUT R14, R3.reuse, 0x40, RZ, 0x3c, !PT ;  /* 0x00000040030e7812 */ /* 0x040fe400078e3cff */
[----:B------:R-:W-:-:S02]  /*1980*/  LOP3.LUT R15, R3, 0x60, RZ, 0x3c, !PT ;  /* 0x00000060030f7812 */ /* 0x000fc400078e3cff */
[----:B------:R-:W-:Y:S02]  /*1990*/  MOV R11, 0x3f800000 ;  /* 0x3f800000000b7802 */ /* 0x000fe40000000f00 */
[----:B------:R-:W-:Y:S02]  /*19a0*/  LOP3.LUT R17, R12, 0x40, RZ, 0x3c, !PT ;  /* 0x000000400c117812 */ /* 0x000fe400078e3cff */
[C---:B------:R-:W-:Y:S02]  /*19b0*/  LOP3.LUT R16, R23.reuse, 0x20, RZ, 0x3c, !PT ;  /* 0x0000002017107812 */ /* 0x040fe400078e3cff */
[C---:B------:R-:W-:Y:S02]  /*19c0*/  LOP3.LUT R19, R23.reuse, 0x40, RZ, 0x3c, !PT ;  /* 0x0000004017137812 */ /* 0x040fe400078e3cff */
[----:B------:R-:W-:Y:S02]  /*19d0*/  LOP3.LUT R20, R23, 0x60, RZ, 0x3c, !PT ;  /* 0x0000006017147812 */ /* 0x000fe400078e3cff */
[----:B------:R-:W-:-:S07]  /*19e0*/  LOP3.LUT R21, R13, 0x20, RZ, 0x3c, !PT ;  /* 0x000000200d157812 */ /* 0x000fce00078e3cff */
.L_x_1:
[----:B------:R-:W-:-:S04]  /*19f0*/  IMAD.WIDE R70, R18, 0x2, R224 ;  /* 0x0000000212467825 */ /* 0x000fc800078e02e0 */
[C---:B------:R-:W-:Y:S01]  /*1a00*/  IMAD.WIDE R72, R18.reuse, 0x2, R222 ;  /* 0x0000000212487825 */ /* 0x040fe200078e02de */
[----:B------:R0:W2:Y:S03]  /*1a10*/  LDG.E.U16 R68, desc[UR10][R70.64] ;  /* 0x0000000a46447981 */ /* 0x0000a6000c1e1500 */
[C---:B------:R-:W-:Y:S01]  /*1a20*/  IMAD.WIDE R98, R18.reuse, 0x2, R212 ;  /* 0x0000000212627825 */ /* 0x040fe200078e02d4 */
[----:B------:R1:W3:Y:S03]  /*1a30*/  LDG.E.U16 R69, desc[UR10][R72.64] ;  /* 0x0000000a48457981 */ /* 0x0002e6000c1e1500 */
[C---:B------:R-:W-:Y:S01]  /*1a40*/  IMAD.WIDE R96, R18.reuse, 0x2, R214 ;  /* 0x0000000212607825 */ /* 0x040fe200078e02d6 */
[----:B------:R4:W5:Y:S03]  /*1a50*/  LDG.E.U16 R111, desc[UR10][R98.64] ;  /* 0x0000000a626f7981 */ /* 0x000966000c1e1500 */
[C---:B------:R-:W-:Y:S01]  /*1a60*/  IMAD.WIDE R74, R18.reuse, 0x2, R220 ;  /* 0x00000002124a7825 */ /* 0x040fe200078e02dc */
[----:B------:R4:W5:Y:S03]  /*1a70*/  LDG.E.U16 R109, desc[UR10][R96.64] ;  /* 0x0000000a606d7981 */ /* 0x000966000c1e1500 */
[C---:B------:R-:W-:Y:S01]  /*1a80*/  IMAD.WIDE R92, R18.reuse, 0x2, R218 ;  /* 0x00000002125c7825 */ /* 0x040fe200078e02da */
[----:B------:R-:W5:Y:S03]  /*1a90*/  LDG.E.U16 R107, desc[UR10][R74.64] ;  /* 0x0000000a4a6b7981 */ /* 0x000f66000c1e1500 */
[C---:B------:R-:W-:Y:S01]  /*1aa0*/  IMAD.WIDE R94, R18.reuse, 0x2, R216 ;  /* 0x00000002125e7825 */ /* 0x040fe200078e02d8 */
[----:B------:R-:W5:Y:S03]  /*1ab0*/  LDG.E.U16 R106, desc[UR10][R92.64] ;  /* 0x0000000a5c6a7981 */ /* 0x000f66000c1e1500 */
[C---:B0-----:R-:W-:Y:S01]  /*1ac0*/  IMAD.WIDE R70, R18.reuse, 0x2, R210 ;  /* 0x0000000212467825 */ /* 0x041fe200078e02d2 */
[----:B------:R-:W3:Y:S03]  /*1ad0*/  LDG.E.U16 R108, desc[UR10][R94.64] ;  /* 0x0000000a5e6c7981 */ /* 0x000ee6000c1e1500 */
[C---:B-1----:R-:W-:Y:S01]  /*1ae0*/  IMAD.WIDE R72, R18.reuse, 0x2, R206 ;  /* 0x0000000212487825 */ /* 0x042fe200078e02ce */
[----:B------:R0:W5:Y:S03]  /*1af0*/  LDG.E.U16 R110, desc[UR10][R70.64] ;  /* 0x0000000a466e7981 */ /* 0x000166000c1e1500 */
[C---:B------:R-:W-:Y:S01]  /*1b00*/  IMAD.WIDE R112, R18.reuse, 0x2, R208 ;  /* 0x0000000212707825 */ /* 0x040fe200078e02d0 */
[----:B------:R1:W5:Y:S03]  /*1b10*/  LDG.E.U16 R119, desc[UR10][R72.64] ;  /* 0x0000000a48777981 */ /* 0x000366000c1e1500 */
[----:B------:R-:W-:-:S02]  /*1b20*/  IMAD.WIDE R102, R18, 0x2, R202 ;  /* 0x0000000212667825 */ /* 0x000fc400078e02ca */
[----:B------:R-:W5:Y:S02]  /*1b30*/  LDG.E.U16 R112, desc[UR10][R112.64] ;  /* 0x0000000a70707981 */ /* 0x000f64000c1e1500 */
[C---:B----4-:R-:W-:Y:S02]  /*1b40*/  IMAD.WIDE R98, R18.reuse, 0x2, R198 ;  /* 0x0000000212627825 */ /* 0x050fe400078e02c6 */
[----:B------:R-:W4:Y:S02]  /*1b50*/  LDG.E.U16 R120, desc[UR10][R102.64] ;  /* 0x0000000a66787981 */ /* 0x000f24000c1e1500 */
[C---:B------:R-:W-:Y:S02]  /*1b60*/  IMAD.WIDE R100, R18.reuse, 0x2, R204 ;  /* 0x0000000212647825 */ /* 0x040fe400078e02cc */
[----:B------:R1:W4:Y:S02]  /*1b70*/  LDG.E.U16 R123, desc[UR10][R98.64] ;  /* 0x0000000a627b7981 */ /* 0x000324000c1e1500 */
[----:B------:R-:W-:-:S02]  /*1b80*/  IMAD.WIDE R96, R18, 0x2, R200 ;  /* 0x0000000212607825 */ /* 0x000fc400078e02c8 */
[----:B------:R-:W4:Y:S02]  /*1b90*/  LDG.E.U16 R121, desc[UR10][R100.64] ;  /* 0x0000000a64797981 */ /* 0x000f24000c1e1500 */
[C---:B------:R-:W-:Y:S02]  /*1ba0*/  IMAD.WIDE R104, R18.reuse, 0x2, R196 ;  /* 0x0000000212687825 */ /* 0x040fe400078e02c4 */
[----:B------:R1:W4:Y:S02]  /*1bb0*/  LDG.E.U16 R118, desc[UR10][R96.64] ;  /* 0x0000000a60767981 */ /* 0x000324000c1e1500 */
[C---:B0-----:R-:W-:Y:S02]  /*1bc0*/  IMAD.WIDE R70, R18.reuse, 0x2, R188 ;  /* 0x0000000212467825 */ /* 0x041fe400078e02bc */
[----:B------:R0:W4:Y:S02]  /*1bd0*/  LDG.E.U16 R113, desc[UR10][R104.64] ;  /* 0x0000000a68717981 */ /* 0x000124000c1e1500 */
[----:B-1----:R-:W-:-:S02]  /*1be0*/  IMAD.WIDE R72, R18, 0x2, R184 ;  /* 0x0000000212487825 */ /* 0x002fc400078e02b8 */
[----:B------:R-:W4:Y:S02]  /*1bf0*/  LDG.E.U16 R125, desc[UR10][R70.64] ;  /* 0x0000000a467d7981 */ /* 0x000f24000c1e1500 */
[C---:B------:R-:W-:Y:S02]  /*1c00*/  IMAD.WIDE R74, R18.reuse, 0x2, R182 ;  /* 0x00000002124a7825 */ /* 0x040fe400078e02b6 */
[----:B------:R-:W4:Y:S02]  /*1c10*/  LDG.E.U16 R126, desc[UR10][R72.64] ;  /* 0x0000000a487e7981 */ /* 0x000f24000c1e1500 */
[C---:B------:R-:W-:Y:S02]  /*1c20*/  IMAD.WIDE R92, R18.reuse, 0x2, R176 ;  /* 0x00000002125c7825 */ /* 0x040fe400078e02b0 */
[----:B------:R-:W4:Y:S02]  /*1c30*/  LDG.E.U16 R127, desc[UR10][R74.64] ;  /* 0x0000000a4a7f7981 */ /* 0x000f24000c1e1500 */
[----:B------:R-:W-:-:S02]  /*1c40*/  IMAD.WIDE R94, R18, 0x2, R166 ;  /* 0x00000002125e7825 */ /* 0x000fc400078e02a6 */
[----:B------:R-:W4:Y:S02]  /*1c50*/  LDG.E.U16 R128, desc[UR10][R92.64] ;  /* 0x0000000a5c807981 */ /* 0x000f24000c1e1500 */
[C---:B------:R-:W-:Y:S02]  /*1c60*/  IMAD.WIDE R114, R18.reuse, 0x2, R192 ;  /* 0x0000000212727825 */ /* 0x040fe400078e02c0 */
[----:B------:R1:W4:Y:S02]  /*1c70*/  LDG.E.U16 R130, desc[UR10][R94.64] ;  /* 0x0000000a5e827981 */ /* 0x000324000c1e1500 */
[C---:B------:R-:W-:Y:S02]  /*1c80*/  IMAD.WIDE R116, R18.reuse, 0x2, R190 ;  /* 0x0000000212747825 */ /* 0x040fe400078e02be */
[----:B------:R-:W4:Y:S02]  /*1c90*/  LDG.E.U16 R122, desc[UR10][R114.64] ;  /* 0x0000000a727a7981 */ /* 0x000f24000c1e1500 */
[----:B------:R-:W-:-:S02]  /*1ca0*/  IMAD.WIDE R98, R18, 0x2, R174 ;  /* 0x0000000212627825 */ /* 0x000fc400078e02ae */
[----:B------:R-:W4:Y:S02]  /*1cb0*/  LDG.E.U16 R117, desc[UR10][R116.64] ;  /* 0x0000000a74757981 */ /* 0x000f24000c1e1500 */
[C---:B------:R-:W-:Y:S02]  /*1cc0*/  IMAD.WIDE R102, R18.reuse, 0x2, R162 ;  /* 0x0000000212667825 */ /* 0x040fe400078e02a2 */
[----:B------:R-:W4:Y:S02]  /*1cd0*/  LDG.E.U16 R99, desc[UR10][R98.64] ;  /* 0x0000000a62637981 */ /* 0x000f24000c1e1500 */
[C---:B------:R-:W-:Y:S02]  /*1ce0*/  IMAD.WIDE R96, R18.reuse, 0x2, R180 ;  /* 0x0000000212607825 */ /* 0x040fe400078e02b4 */
[----:B------:R-:W4:Y:S02]  /*1cf0*/  LDG.E.U16 R103, desc[UR10][R102.64] ;  /* 0x0000000a66677981 */ /* 0x000f24000c1e1500 */
[----:B------:R-:W-:-:S02]  /*1d00*/  IMAD.WIDE R100, R18, 0x2, R172 ;  /* 0x0000000212647825 */ /* 0x000fc400078e02ac */
[----:B------:R-:W4:Y:S02]  /*1d10*/  LDG.E.U16 R97, desc[UR10][R96.64] ;  /* 0x0000000a60617981 */ /* 0x000f24000c1e1500 */
[C---:B0-----:R-:W-:Y:S02]  /*1d20*/  IMAD.WIDE R104, R18.reuse, 0x2, R160 ;  /* 0x0000000212687825 */ /* 0x041fe400078e02a0 */
[----:B------:R-:W4:Y:S02]  /*1d30*/  LDG.E.U16 R101, desc[UR10][R100.64] ;  /* 0x0000000a64657981 */ /* 0x000f24000c1e1500 */
[C---:B-1----:R-:W-:Y:S02]  /*1d40*/  IMAD.WIDE R94, R18.reuse, 0x2, R194 ;  /* 0x00000002125e7825 */ /* 0x042fe400078e02c2 */
        /* <DEDUP_REMOVED lines=8> */
[----:B------:R-:W4:Y:S04]  /*1dd0*/  LDG.E.U16 R226, desc[UR10][R74.64] ;  /* 0x0000000a4ae27981 */ /* 0x000f28000c1e1500 */
[----:B------:R-:W4:Y:S01]  /*1de0*/  LDG.E.U16 R228, desc[UR10][R92.64] ;  /* 0x0000000a5ce47981 */ /* 0x000f22000c1e1500 */
[----:B------:R-:W-:Y:S06]  /*1df0*/  BAR.SYNC.DEFER_BLOCKING 0x0 ;  /* 0x0000000000007b1d */ /* 0x000fec0000010000 */
[----:B--2---:R-:W-:Y:S04]  /*1e00*/  STS.U16 [R3+UR6], R68 ;  /* 0x0000004403007988 */ /* 0x004fe80008000406 */
[----:B---3--:R-:W-:Y:S04]  /*1e10*/  STS.U16 [R3+UR6+0x400], R108 ;  /* 0x0004006c03007988 */ /* 0x008fe80008000406 */
[----:B-----5:R-:W-:Y:S04]  /*1e20*/  STS.U16 [R3+UR6+0x800], R112 ;  /* 0x0008007003007988 */ /* 0x020fe80008000406 */
[----:B----4-:R-:W-:Y:S04]  /*1e30*/  STS.U16 [R3+UR6+0xc00], R118 ;  /* 0x000c007603007988 */ /* 0x010fe80008000406 */
[----:B------:R-:W-:Y:S04]  /*1e40*/  STS.U16 [R3+UR6+0x1400], R126 ;  /* 0x0014007e03007988 */ /* 0x000fe80008000406 */
        /* <DEDUP_REMOVED lines=26> */
[----:B------:R-:W-:Y:S01]  /*1ff0*/  STS.U16 [R15+UR6+0x1f00], R228 ;  /* 0x001f00e40f007988 */ /* 0x000fe20008000406 */
[----:B------:R-:W-:Y:S06]  /*2000*/  BAR.SYNC.DEFER_BLOCKING 0x0 ;  /* 0x0000000000007b1d */ /* 0x000fec0000010000 */
[----:B------:R-:W-:Y:S04]  /*2010*/  LDSM.16.MT88.4 R100, [R13+UR6+0x2000] ;  /* 0x002000060d64783b */ /* 0x000fe80008004200 */
[----:B------:R-:W0:Y:S04]  /*2020*/  LDSM.16.M88.4 R68, [R12+UR6] ;  /* 0x000000060c44783b */ /* 0x000e280008000200 */
[----:B------:R-:W1:Y:S04]  /*2030*/  LDSM.16.MT88.4 R116, [R21+UR6+0x2000] ;  /* 0x002000061574783b */ /* 0x000e680008004200 */
[----:B------:R-:W2:Y:S04]  /*2040*/  LDSM.16.M88.4 R96, [R12+UR6+0x1000] ;  /* 0x001000060c60783b */ /* 0x000ea80008000200 */
[----:B------:R-:W3:Y:S04]  /*2050*/  LDSM.16.MT88.4 R92, [R13+UR6+0x2400] ;  /* 0x002400060d5c783b */ /* 0x000ee80008004200 */
[----:B------:R-:W4:Y:S04]  /*2060*/  LDSM.16.MT88.4 R72, [R21+UR6+0x2400] ;  /* 0x002400061548783b */ /* 0x000f280008004200 */
[----:B------:R-:W-:Y:S04]  /*2070*/  LDSM.16.MT88.4 R104, [R13+UR6+0x2800] ;  /* 0x002800060d68783b */ /* 0x000fe80008004200 */
[----:B------:R-:W5:Y:S04]  /*2080*/  LDSM.16.M88.4 R108, [R17+UR6] ;  /* 0x00000006116c783b */ /* 0x000f680008000200 */
[----:B------:R-:W5:Y:S04]  /*2090*/  LDSM.16.MT88.4 R124, [R21+UR6+0x2800] ;  /* 0x00280006157c783b */ /* 0x000f680008004200 */
[----:B------:R-:W5:Y:S01]  /*20a0*/  LDSM.16.M88.4 R120, [R17+UR6+0x1000] ;  /* 0x001000061178783b */ /* 0x000f620008000200 */
[-C--:B0-----:R-:W-:Y:S06]  /*20b0*/  HMMA.16816.F32.BF16 R128, R100, R68.reuse, RZ ;  /* 0x000000446480723c */ /* 0x081fec00000418ff */
[----:B-1----:R-:W-:Y:S06]  /*20c0*/  HMMA.16816.F32.BF16 R112, R116, R68, RZ ;  /* 0x000000447470723c */ /* 0x002fec00000418ff */
[-C--:B--2---:R-:W-:Y:S06]  /*20d0*/  HMMA.16816.F32.BF16 R100, R100, R96.reuse, RZ ;  /* 0x000000606464723c */ /* 0x084fec00000418ff */
[----:B------:R-:W-:Y:S06]  /*20e0*/  HMMA.16816.F32.BF16 R116, R116, R96, RZ ;  /* 0x000000607474723c */ /* 0x000fec00000418ff */
[-C--:B---3--:R-:W-:Y:S06]  /*20f0*/  HMMA.16816.F32.BF16 R128, R92, R70.reuse, R128 ;  /* 0x000000465c80723c */ /* 0x088fec0000041880 */
[----:B----4-:R-:W-:Y:S01]  /*2100*/  HMMA.16816.F32.BF16 R112, R72, R70, R112 ;  /* 0x000000464870723c */ /* 0x010fe20000041870 */
[----:B------:R-:W-:Y:S05]  /*2110*/  LDSM.16.MT88.4 R68, [R21+UR6+0x2c00] ;  /* 0x002c00061544783b */ /* 0x000fea0008004200 */
[-C--:B------:R-:W-:Y:S01]  /*2120*/  HMMA.16816.F32.BF16 R100, R92, R98.reuse, R100 ;  /* 0x000000625c64723c */ /* 0x080fe20000041864 */
[----:B------:R-:W0:Y:S05]  /*2130*/  LDSM.16.MT88.4 R92, [R13+UR6+0x2c00] ;  /* 0x002c00060d5c783b */ /* 0x000e2a0008004200 */
[----:B------:R-:W-:Y:S06]  /*2140*/  HMMA.16816.F32.BF16 R116, R72, R98, R116 ;  /* 0x000000624874723c */ /* 0x000fec0000041874 */
[-C--:B-----5:R-:W-:Y:S06]  /*2150*/  HMMA.16816.F32.BF16 R128, R104, R108.reuse, R128 ;  /* 0x0000006c6880723c */ /* 0x0a0fec0000041880 */
[----:B------:R-:W-:Y:S06]  /*2160*/  HMMA.16816.F32.BF16 R112, R124, R108, R112 ;  /* 0x0000006c7c70723c */ /* 0x000fec0000041870 */
[-C--:B------:R-:W-:Y:S06]  /*2170*/  HMMA.16816.F32.BF16 R100, R104, R120.reuse, R100 ;  /* 0x000000786864723c */ /* 0x080fec0000041864 */
[----:B------:R-:W-:Y:S01]  /*2180*/  HMMA.16816.F32.BF16 R116, R124, R120, R116 ;  /* 0x000000787c74723c */ /* 0x000fe20000041874 */
[----:B------:R-:W-:Y:S05]  /*2190*/  BAR.SYNC.DEFER_BLOCKING 0x0 ;  /* 0x0000000000007b1d */ /* 0x000fea0000010000 */
[-C--:B0-----:R-:W-:Y:S06]  /*21a0*/  HMMA.16816.F32.BF16 R128, R92, R110.reuse, R128 ;  /* 0x0000006e5c80723c */ /* 0x081fec0000041880 */
[----:B------:R-:W-:-:S12]  /*21b0*/  HMMA.16816.F32.BF16 R112, R68, R110, R112 ;  /* 0x0000006e4470723c */ /* 0x000fd80000041870 */
[-C--:B------:R-:W-:Y:S06]  /*21c0*/  HMMA.16816.F32.BF16 R116, R68, R122.reuse, R116 ;  /* 0x0000007a4474723c */ /* 0x080fec0000041874 */
[----:B------:R-:W-:Y:S01]  /*21d0*/  HMMA.16816.F32.BF16 R100, R92, R122, R100 ;  /* 0x0000007a5c64723c */ /* 0x000fe20000041864 */
[----:B------:R-:W-:Y:S01]  /*21e0*/  FMUL R70, R130, UR9 ;  /* 0x0000000982467c20 */ /* 0x000fe20008400000 */
[----:B------:R-:W-:Y:S01]  /*21f0*/  FMUL R71, R131, UR9 ;  /* 0x0000000983477c20 */ /* 0x000fe20008400000 */
[----:B------:R-:W-:Y:S01]  /*2200*/  FMUL R68, R128, UR9 ;  /* 0x0000000980447c20 */ /* 0x000fe20008400000 */
[----:B------:R-:W-:-:S03]  /*2210*/  FMUL R69, R129, UR9 ;  /* 0x0000000981457c20 */ /* 0x000fc60008400000 */
[----:B------:R-:W-:Y:S01]  /*2220*/  FMNMX R92, R70, R71, !PT ;  /* 0x00000047465c7209 */ /* 0x000fe20007800000 */
[----:B------:R-:W-:Y:S01]  /*2230*/  FMUL R70, R112, UR9 ;  /* 0x0000000970467c20 */ /* 0x000fe20008400000 */
[----:B------:R-:W-:Y:S01]  /*2240*/  FMUL R71, R113, UR9 ;  /* 0x0000000971477c20 */ /* 0x000fe20008400000 */
[----:B------:R-:W-:Y:S01]  /*2250*/  FMUL R72, R114, UR9 ;  /* 0x0000000972487c20 */ /* 0x000fe20008400000 */
[----:B------:R-:W-:-:S07]  /*2260*/  FMUL R73, R115, UR9 ;  /* 0x0000000973497c20 */ /* 0x000fce0008400000 */
[----:B------:R-:W-:Y:S01]  /*2270*/  FMUL R74, R116, UR9 ;  /* 0x00000009744a7c20 */ /* 0x000fe20008400000 */
[----:B------:R-:W-:Y:S02]  /*2280*/  FMNMX R71, R70, R71, !PT ;  /* 0x0000004746477209 */ /* 0x000fe40007800000 */
[----:B------:R-:W-:Y:S02]  /*2290*/  FMNMX R75, R68, R69, !PT ;  /* 0x00000045444b7209 */ /* 0x000fe40007800000 */
[----:B------:R-:W-:Y:S01]  /*22a0*/  FMNMX R94, R72, R73, !PT ;  /* 0x00000049485e7209 */ /* 0x000fe20007800000 */
[----:B------:R-:W-:Y:S01]  /*22b0*/  FMUL R68, R100, UR9 ;  /* 0x0000000964447c20 */ /* 0x000fe20008400000 */
[----:B------:R-:W-:Y:S01]  /*22c0*/  FMUL R69, R102, UR9 ;  /* 0x0000000966457c20 */ /* 0x000fe20008400000 */
[----:B------:R-:W-:Y:S01]  /*22d0*/  FMNMX R73, R74, R71, !PT ;  /* 0x000000474a497209 */ /* 0x000fe20007800000 */
[----:B------:R-:W-:Y:S01]  /*22e0*/  FMUL R71, R118, UR9 ;  /* 0x0000000976477c20 */ /* 0x000fe20008400000 */
[----:B------:R-:W-:Y:S01]  /*22f0*/  FMUL R70, R117, UR9 ;  /* 0x0000000975467c20 */ /* 0x000fe20008400000 */
[----:B------:R-:W-:Y:S01]  /*2300*/  FMNMX R75, R68, R75, !PT ;  /* 0x0000004b444b7209 */ /* 0x000fe20007800000 */
[----:B------:R-:W-:Y:S01]  /*2310*/  FMUL R68, R101, UR9 ;  /* 0x0000000965447c20 */ /* 0x000fe20008400000 */
[----:B------:R-:W-:Y:S01]  /*2320*/  FMNMX R92, R69, R92, !PT ;  /* 0x0000005c455c7209 */ /* 0x000fe20007800000 */
[----:B------:R-:W-:Y:S01]  /*2330*/  FMUL R69, R103, UR9 ;  /* 0x0000000967457c20 */ /* 0x000fe20008400000 */
[----:B------:R-:W-:Y:S01]  /*2340*/  FMUL R72, R119, UR9 ;  /* 0x0000000977487c20 */ /* 0x000fe20008400000 */
[----:B------:R-:W-:-:S02]  /*2350*/  FMNMX R71, R71, R94, !PT ;  /* 0x0000005e47477209 */ /* 0x000fc40007800000 */
[----:B------:R-:W-:Y:S02]  /*2360*/  FMNMX R68, R68, R75, !PT ;  /* 0x0000004b44447209 */ /* 0x000fe40007800000 */
[----:B------:R-:W-:Y:S02]  /*2370*/  FMNMX R69, R69, R92, !PT ;  /* 0x0000005c45457209 */ /* 0x000fe40007800000 */
[----:B------:R-:W-:Y:S02]  /*2380*/  FMNMX R70, R70, R73, !PT ;  /* 0x0000004946467209 */ /* 0x000fe40007800000 */
[----:B------:R-:W-:Y:S01]  /*2390*/  FMNMX R71, R72, R71, !PT ;  /* 0x0000004748477209 */ /* 0x000fe20007800000 */
[----:B------:R-:W0:Y:S04]  /*23a0*/  SHFL.BFLY PT, R73, R68, 0x2, 0x1f ;  /* 0x0c401f0044497f89 */ /* 0x000e2800000e0000 */
[----:B------:R-:W1:Y:S04]  /*23b0*/  SHFL.BFLY PT, R72, R69, 0x2, 0x1f ;  /* 0x0c401f0045487f89 */ /* 0x000e6800000e0000 */
[----:B------:R-:W2:Y:S04]  /*23c0*/  SHFL.BFLY PT, R75, R70, 0x2, 0x1f ;  /* 0x0c401f00464b7f89 */ /* 0x000ea800000e0000 */
[----:B------:R-:W3:Y:S01]  /*23d0*/  SHFL.BFLY PT, R94, R71, 0x2, 0x1f ;  /* 0x0c401f00475e7f89 */ /* 0x000ee200000e0000 */
[----:B0-----:R-:W-:-:S02]  /*23e0*/  FMNMX R73, R68, R73, !PT ;  /* 0x0000004944497209 */ /* 0x001fc40007800000 */
[----:B-1----:R-:W-:Y:S02]  /*23f0*/  FMNMX R74, R69, R72, !PT ;  /* 0x00000048454a7209 */ /* 0x002fe40007800000 */
[----:B--2---:R-:W-:Y:S02]  /*2400*/  FMNMX R92, R70, R75, !PT ;  /* 0x0000004b465c7209 */ /* 0x004fe40007800000 */
[----:B---3--:R-:W-:Y:S01]  /*2410*/  FMNMX R94, R71, R94, !PT ;  /* 0x0000005e475e7209 */ /* 0x008fe20007800000 */
        /* <DEDUP_REMOVED lines=8> */
[----:B------:R-:W-:Y:S04]  /*24a0*/  @!P1 STS [R24], R69 ;  /* 0x0000004518009388 */ /* 0x000fe80000000800 */
[----:B------:R-:W-:Y:S04]  /*24b0*/  @!P1 STS [R24+0x80], R75 ;  /* 0x0000804b18009388 */ /* 0x000fe80000000800 */
[----:B------:R-:W-:Y:S04]  /*24c0*/  @!P1 STS [R24+0x100], R93 ;  /* 0x0001005d18009388 */ /* 0x000fe80000000800 */
[----:B------:R-:W-:Y:S01]  /*24d0*/  @!P1 STS [R24+0x180], R95 ;  /* 0x0001805f18009388 */ /* 0x000fe20000000800 */
[----:B------:R-:W-:Y:S01]  /*24e0*/  LEA R104, R9, UR6, 0x2 ;  /* 0x0000000609687c11 */ /* 0x000fe2000f8e10ff */
[----:B------:R-:W-:Y:S06]  /*24f0*/  BAR.SYNC.DEFER_BLOCKING 0x0 ;  /* 0x0000000000007b1d */ /* 0x000fec0000010000 */
[----:B------:R-:W0:Y:S04]  /*2500*/  LDS R68, [R104] ;  /* 0x0000000068447984 */ /* 0x000e280000000800 */
[----:B0-----:R-:W0:Y:S02]  /*2510*/  SHFL.BFLY PT, R71, R68, 0x2, 0x1f ;  /* 0x0c401f0044477f89 */ /* 0x001e2400000e0000 */
[----:B0-----:R-:W-:-:S05]  /*2520*/  FMNMX R71, R68, R71, !PT ;  /* 0x0000004744477209 */ /* 0x001fca0007800000 */
[----:B------:R-:W0:Y:S02]  /*2530*/  SHFL.BFLY PT, R70, R71, 0x1, 0x1f ;  /* 0x0c201f0047467f89 */ /* 0x000e2400000e0000 */
[----:B0-----:R-:W-:-:S05]  /*2540*/  FMNMX R73, R71, R70, !PT ;  /* 0x0000004647497209 */ /* 0x001fca0007800000 */
[----:B------:R-:W-:Y:S01]  /*2550*/  @!P1 STS [R104], R73 ;  /* 0x0000004968009388 */ /* 0x000fe20000000800 */
[----:B------:R-:W-:Y:S06]  /*2560*/  BAR.SYNC.DEFER_BLOCKING 0x0 ;  /* 0x0000000000007b1d */ /* 0x000fec0000010000 */
[----:B------:R-:W0:Y:S04]  /*2570*/  LDS R122, [R22+0x100] ;  /* 0x00010000167a7984 */ /* 0x000e280000000800 */
[----:B------:R-:W1:Y:S04]  /*2580*/  LDS R120, [R22] ;  /* 0x0000000016787984 */ /* 0x000e680000000800 */
[----:B------:R-:W2:Y:S04]  /*2590*/  LDS R121, [R22+0x80] ;  /* 0x0000800016797984 */ /* 0x000ea80000000800 */
[----:B------:R-:W3:Y:S01]  /*25a0*/  LDS R72, [R22+0x180] ;  /* 0x0001800016487984 */ /* 0x000ee20000000800 */
[----:B0-----:R-:W-:-:S02]  /*25b0*/  FMNMX R122, R122, R165, !PT ;  /* 0x000000a57a7a7209 */ /* 0x001fc40007800000 */
[----:B-1----:R-:W-:-:S03]  /*25c0*/  FMNMX R120, R120, R169, !PT ;  /* 0x000000a978787209 */ /* 0x002fc60007800000 */
[----:B------:R-:W-:Y:S01]  /*25d0*/  FFMA R74, R116, UR9, -R122 ;  /* 0x00000009744a7c23 */ /* 0x000fe2000800087a */
[----:B--2---:R-:W-:Y:S01]  /*25e0*/  FMNMX R121, R121, R164, !PT ;  /* 0x000000a479797209 */ /* 0x004fe20007800000 */
[--C-:B------:R-:W-:Y:S01]  /*25f0*/  FFMA R128, R128, UR9, -R120.reuse ;  /* 0x0000000980807c23 */ /* 0x100fe20008000878 */
[----:B---3--:R-:W-:Y:S01]  /*2600*/  FMNMX R116, R72, R139, !PT ;  /* 0x0000008b48747209 */ /* 0x008fe20007800000 */
[----:B------:R-:W-:Y:S02]  /*2610*/  FFMA R129, R129, UR9, -R120 ;  /* 0x0000000981817c23 */ /* 0x000fe40008000878 */
[--C-:B------:R-:W-:Y:S01]  /*2620*/  FFMA R130, R130, UR9, -R121.reuse ;  /* 0x0000000982827c23 */ /* 0x100fe20008000879 */
[--C-:B------:R-:W-:Y:S01]  /*2630*/  FFMA R131, R131, UR9, -R121.reuse ;  /* 0x0000000983837c23 */ /* 0x100fe20008000879 */
[--C-:B------:R-:W-:Y:S01]  /*2640*/  FFMA R112, R112, UR9, -R122.reuse ;  /* 0x0000000970707c23 */ /* 0x100fe2000800087a */
[----:B------:R-:W-:Y:S01]  /*2650*/  FFMA R113, R113, UR9, -R122 ;  /* 0x0000000971717c23 */ /* 0x000fe2000800087a */
[--C-:B------:R-:W-:Y:S01]  /*2660*/  FFMA R114, R114, UR9, -R116.reuse ;  /* 0x0000000972727c23 */ /* 0x100fe20008000874 */
[----:B------:R-:W-:Y:S01]  /*2670*/  FFMA R115, R115, UR9, -R116 ;  /* 0x0000000973737c23 */ /* 0x000fe20008000874 */
[----:B------:R-:W-:Y:S01]  /*2680*/  FMUL R92, R128, 1.4426950216293334961 ;  /* 0x3fb8aa3b805c7820 */ /* 0x000fe20000400000 */
[----:B------:R-:W-:Y:S01]  /*2690*/  FMUL R69, R129, 1.4426950216293334961 ;  /* 0x3fb8aa3b81457820 */ /* 0x000fe20000400000 */
[----:B------:R-:W-:Y:S01]  /*26a0*/  FFMA R100, R100, UR9, -R120 ;  /* 0x0000000964647c23 */ /* 0x000fe20008000878 */
[----:B------:R-:W-:Y:S01]  /*26b0*/  FMUL R93, R130, 1.4426950216293334961 ;  /* 0x3fb8aa3b825d7820 */ /* 0x000fe20000400000 */
[----:B------:R-:W-:Y:S01]  /*26c0*/  FMUL R68, R131, 1.4426950216293334961 ;  /* 0x3fb8aa3b83447820 */ /* 0x000fe20000400000 */
[--C-:B------:R-:W-:Y:S01]  /*26d0*/  FFMA R102, R102, UR9, -R121.reuse ;  /* 0x0000000966667c23 */ /* 0x100fe20008000879 */
[----:B------:R-:W-:Y:S01]  /*26e0*/  FMUL R96, R112, 1.4426950216293334961 ;  /* 0x3fb8aa3b70607820 */ /* 0x000fe20000400000 */
[----:B------:R-:W-:Y:S01]  /*26f0*/  FMUL R73, R113, 1.4426950216293334961 ;  /* 0x3fb8aa3b71497820 */ /* 0x000fe20000400000 */
[----:B------:R-:W-:Y:S01]  /*2700*/  FMUL R97, R114, 1.4426950216293334961 ;  /* 0x3fb8aa3b72617820 */ /* 0x000fe20000400000 */
[----:B------:R-:W-:Y:S01]  /*2710*/  FMUL R72, R115, 1.4426950216293334961 ;  /* 0x3fb8aa3b73487820 */ /* 0x000fe20000400000 */
[----:B------:R-:W-:Y:S01]  /*2720*/  FMUL R94, R100, 1.4426950216293334961 ;  /* 0x3fb8aa3b645e7820 */ /* 0x000fe20000400000 */
[----:B------:R-:W-:Y:S01]  /*2730*/  FFMA R118, R118, UR9, -R116 ;  /* 0x0000000976767c23 */ /* 0x000fe20008000874 */
[----:B------:R-:W-:Y:S01]  /*2740*/  FMUL R95, R102, 1.4426950216293334961 ;  /* 0x3fb8aa3b665f7820 */ /* 0x000fe20000400000 */
[----:B------:R-:W-:Y:S01]  /*2750*/  MUFU.EX2 R92, R92 ;  /* 0x0000005c005c7308 */ /* 0x000fe20000000800 */
[----:B------:R-:W-:Y:S01]  /*2760*/  FFMA R101, R101, UR9, -R120 ;  /* 0x0000000965657c23 */ /* 0x000fe20008000878 */
[----:B------:R-:W-:Y:S01]  /*2770*/  FFMA R103, R103, UR9, -R121 ;  /* 0x0000000967677c23 */ /* 0x000fe20008000879 */
[----:B------:R-:W-:Y:S01]  /*2780*/  FMUL R74, R74, 1.4426950216293334961 ;  /* 0x3fb8aa3b4a4a7820 */ /* 0x000fe20000400000 */
[----:B------:R-:W-:Y:S01]  /*2790*/  FFMA R117, R117, UR9, -R122 ;  /* 0x0000000975757c23 */ /* 0x000fe2000800087a */
[----:B------:R-:W-:Y:S01]  /*27a0*/  FFMA R119, R119, UR9, -R116 ;  /* 0x0000000977777c23 */ /* 0x000fe20008000874 */
[----:B------:R-:W-:-:S02]  /*27b0*/  FMUL R118, R118, 1.4426950216293334961 ;  /* 0x3fb8aa3b76767820 */ /* 0x000fc40000400000 */
[----:B------:R-:W0:Y:S01]  /*27c0*/  MUFU.EX2 R69, R69 ;  /* 0x0000004500457308 */ /* 0x000e220000000800 */
[----:B------:R-:W-:Y:S01]  /*27d0*/  FMUL R71, R101, 1.4426950216293334961 ;  /* 0x3fb8aa3b65477820 */ /* 0x000fe20000400000 */
[----:B------:R-:W-:Y:S01]  /*27e0*/  FMUL R70, R103, 1.4426950216293334961 ;  /* 0x3fb8aa3b67467820 */ /* 0x000fe20000400000 */
[----:B------:R-:W-:Y:S01]  /*27f0*/  FMUL R75, R117, 1.4426950216293334961 ;  /* 0x3fb8aa3b754b7820 */ /* 0x000fe20000400000 */
[----:B------:R-:W-:-:S04]  /*2800*/  FMUL R99, R119, 1.4426950216293334961 ;  /* 0x3fb8aa3b77637820 */ /* 0x000fc80000400000 */
[----:B------:R-:W-:Y:S08]  /*2810*/  MUFU.EX2 R93, R93 ;  /* 0x0000005d005d7308 */ /* 0x000ff00000000800 */
[----:B------:R-:W1:Y:S08]  /*2820*/  MUFU.EX2 R68, R68 ;  /* 0x0000004400447308 */ /* 0x000e700000000800 */
[----:B------:R-:W-:Y:S08]  /*2830*/  MUFU.EX2 R96, R96 ;  /* 0x0000006000607308 */ /* 0x000ff00000000800 */
[----:B------:R-:W2:Y:S08]  /*2840*/  MUFU.EX2 R73, R73 ;  /* 0x0000004900497308 */ /* 0x000eb00000000800 */
[----:B------:R-:W-:Y:S08]  /*2850*/  MUFU.EX2 R97, R97 ;  /* 0x0000006100617308 */ /* 0x000ff00000000800 */
[----:B------:R-:W3:Y:S08]  /*2860*/  MUFU.EX2 R72, R72 ;  /* 0x0000004800487308 */ /* 0x000ef00000000800 */
[----:B------:R-:W4:Y:S08]  /*2870*/  MUFU.EX2 R94, R94 ;  /* 0x0000005e005e7308 */ /* 0x000f300000000800 */
[----:B------:R-:W5:Y:S08]  /*2880*/  MUFU.EX2 R95, R95 ;  /* 0x0000005f005f7308 */ /* 0x000f700000000800 */
[----:B------:R-:W5:Y:S08]  /*2890*/  MUFU.EX2 R98, R74 ;  /* 0x0000004a00627308 */ /* 0x000f700000000800 */
[----:B------:R-:W5:Y:S01]  /*28a0*/  MUFU.EX2 R74, R118 ;  /* 0x00000076004a7308 */ /* 0x000f620000000800 */
[----:B0-----:R-:W-:-:S07]  /*28b0*/  FADD R101, R92, R69 ;  /* 0x000000455c657221 */ /* 0x001fce0000000000 */
[----:B------:R-:W0:Y:S08]  /*28c0*/  MUFU.EX2 R71, R71 ;  /* 0x0000004700477308 */ /* 0x000e300000000800 */
[----:B------:R-:W0:Y:S08]  /*28d0*/  MUFU.EX2 R70, R70 ;  /* 0x0000004600467308 */ /* 0x000e300000000800 */
[----:B------:R-:W0:Y:S08]  /*28e0*/  MUFU.EX2 R75, R75 ;  /* 0x0000004b004b7308 */ /* 0x000e300000000800 */
[----:B------:R-:W0:Y:S01]  /*28f0*/  MUFU.EX2 R99, R99 ;  /* 0x0000006300637308 */ /* 0x000e220000000800 */
[----:B-1----:R-:W-:Y:S01]  /*2900*/  FADD R100, R93, R68 ;  /* 0x000000445d647221 */ /* 0x002fe20000000000 */
[----:B--2---:R-:W-:Y:S01]  /*2910*/  FADD R103, R96, R73 ;  /* 0x0000004960677221 */ /* 0x004fe20000000000 */
[----:B---3--:R-:W-:Y:S01]  /*2920*/  FADD R105, R97, R72 ;  /* 0x0000004861697221 */ /* 0x008fe20000000000 */
[----:B----4-:R-:W-:Y:S01]  /*2930*/  FADD R102, R94, R101 ;  /* 0x000000655e667221 */ /* 0x010fe20000000000 */
[----:B-----5:R-:W-:Y:S01]  /*2940*/  FADD R101, R95, R100 ;  /* 0x000000645f657221 */ /* 0x020fe20000000000 */
[----:B------:R-:W-:Y:S01]  /*2950*/  FADD R100, R98, R103 ;  /* 0x0000006762647221 */ /* 0x000fe20000000000 */
[----:B------:R-:W-:Y:S01]  /*2960*/  FADD R106, R74, R105 ;  /* 0x000000694a6a7221 */ /* 0x000fe20000000000 */
[----:B0-----:R-:W-:Y:S01]  /*2970*/  FADD R102, R71, R102 ;  /* 0x0000006647667221 */ /* 0x001fe20000000000 */
[----:B------:R-:W-:Y:S01]  /*2980*/  FADD R101, R70, R101 ;  /* 0x0000006546657221 */ /* 0x000fe20000000000 */
[----:B------:R-:W-:Y:S01]  /*2990*/  FADD R100, R75, R100 ;  /* 0x000000644b647221 */ /* 0x000fe20000000000 */
[----:B------:R-:W-:-:S02]  /*29a0*/  FADD R106, R99, R106 ;  /* 0x0000006a636a7221 */ /* 0x000fc40000000000 */
[----:B------:R-:W0:Y:S04]  /*29b0*/  SHFL.BFLY PT, R103, R102, 0x2, 0x1f ;  /* 0x0c401f0066677f89 */ /* 0x000e2800000e0000 */
[----:B------:R-:W1:Y:S04]  /*29c0*/  SHFL.BFLY PT, R108, R101, 0x2, 0x1f ;  /* 0x0c401f00656c7f89 */ /* 0x000e6800000e0000 */
[----:B------:R-:W2:Y:S04]  /*29d0*/  SHFL.BFLY PT, R107, R100, 0x2, 0x1f ;  /* 0x0c401f00646b7f89 */ /* 0x000ea800000e0000 */
[----:B------:R-:W3:Y:S01]  /*29e0*/  SHFL.BFLY PT, R109, R106, 0x2, 0x1f ;  /* 0x0c401f006a6d7f89 */ /* 0x000ee200000e0000 */
[----:B0-----:R-:W-:Y:S01]  /*29f0*/  FADD R103, R102, R103 ;  /* 0x0000006766677221 */ /* 0x001fe20000000000 */
[----:B-1----:R-:W-:Y:S01]  /*2a00*/  FADD R105, R101, R108 ;  /* 0x0000006c65697221 */ /* 0x002fe20000000000 */
[----:B--2---:R-:W-:Y:S01]  /*2a10*/  FADD R107, R100, R107 ;  /* 0x0000006b646b7221 */ /* 0x004fe20000000000 */
[----:B------:R-:W-:Y:S01]  /*2a20*/  BAR.SYNC.DEFER_BLOCKING 0x0 ;  /* 0x0000000000007b1d */ /* 0x000fe20000010000 */
[----:B---3--:R-:W-:-:S05]  /*2a30*/  FADD R109, R106, R109 ;  /* 0x0000006d6a6d7221 */ /* 0x008fca0000000000 */
[----:B------:R-:W0:Y:S04]  /*2a40*/  SHFL.BFLY PT, R108, R103, 0x1, 0x1f ;  /* 0x0c201f00676c7f89 */ /* 0x000e2800000e0000 */
[----:B------:R-:W1:Y:S04]  /*2a50*/  SHFL.BFLY PT, R110, R105, 0x1, 0x1f ;  /* 0x0c201f00696e7f89 */ /* 0x000e6800000e0000 */
[----:B------:R-:W2:Y:S04]  /*2a60*/  SHFL.BFLY PT, R112, R107, 0x1, 0x1f ;  /* 0x0c201f006b707f89 */ /* 0x000ea800000e0000 */
[----:B------:R-:W3:Y:S01]  /*2a70*/  SHFL.BFLY PT, R102, R109, 0x1, 0x1f ;  /* 0x0c201f006d667f89 */ /* 0x000ee200000e0000 */
[----:B0-----:R-:W-:Y:S01]  /*2a80*/  FADD R111, R103, R108 ;  /* 0x0000006c676f7221 */ /* 0x001fe20000000000 */
[----:B-1----:R-:W-:Y:S01]  /*2a90*/  FADD R113, R105, R110 ;  /* 0x0000006e69717221 */ /* 0x002fe20000000000 */
[----:B--2---:R-:W-:Y:S01]  /*2aa0*/  FADD R117, R107, R112 ;  /* 0x000000706b757221 */ /* 0x004fe20000000000 */
[----:B---3--:R-:W-:-:S02]  /*2ab0*/  FADD R123, R109, R102 ;  /* 0x000000666d7b7221 */ /* 0x008fc40000000000 */
[----:B------:R-:W-:Y:S04]  /*2ac0*/  @!P1 STS [R24], R111 ;  /* 0x0000006f18009388 */ /* 0x000fe80000000800 */
[----:B------:R-:W-:Y:S04]  /*2ad0*/  @!P1 STS [R24+0x80], R113 ;  /* 0x0000807118009388 */ /* 0x000fe80000000800 */
[----:B------:R-:W-:Y:S04]  /*2ae0*/  @!P1 STS [R24+0x100], R117 ;  /* 0x0001007518009388 */ /* 0x000fe80000000800 */
[----:B------:R-:W-:Y:S01]  /*2af0*/  @!P1 STS [R24+0x180], R123 ;  /* 0x0001807b18009388 */ /* 0x000fe20000000800 */
[----:B------:R-:W-:Y:S06]  /*2b00*/  BAR.SYNC.DEFER_BLOCKING 0x0 ;  /* 0x0000000000007b1d */ /* 0x000fec0000010000 */
[----:B------:R-:W0:Y:S04]  /*2b10*/  LDS R100, [R104] ;  /* 0x0000000068647984 */ /* 0x000e280000000800 */
[----:B0-----:R-:W0:Y:S02]  /*2b20*/  SHFL.BFLY PT, R101, R100, 0x2, 0x1f ;  /* 0x0c401f0064657f89 */ /* 0x001e2400000e0000 */
[----:B0-----:R-:W-:-:S05]  /*2b30*/  FADD R101, R100, R101 ;  /* 0x0000006564657221 */ /* 0x001fca0000000000 */
[----:B------:R-:W0:Y:S02]  /*2b40*/  SHFL.BFLY PT, R102, R101, 0x1, 0x1f ;  /* 0x0c201f0065667f89 */ /* 0x000e2400000e0000 */
[----:B0-----:R-:W-:-:S05]  /*2b50*/  FADD R103, R101, R102 ;  /* 0x0000006665677221 */ /* 0x001fca0000000000 */
[----:B------:R0:W-:Y:S01]  /*2b60*/  @!P1 STS [R104], R103 ;  /* 0x0000006768009388 */ /* 0x0001e20000000800 */
[----:B------:R-:W-:Y:S01]  /*2b70*/  BAR.SYNC.DEFER_BLOCKING 0x0 ;  /* 0x0000000000007b1d */ /* 0x000fe20000010000 */
[----:B------:R-:W-:-:S04]  /*2b80*/  IMAD.WIDE R114, R26, 0x2, R154 ;  /* 0x000000021a727825 */ /* 0x000fc800078e029a */
[----:B------:R-:W-:-:S04]  /*2b90*/  IMAD.WIDE R112, R26, 0x2, R152 ;  /* 0x000000021a707825 */ /* 0x000fc800078e0298 */
[----:B------:R-:W-:-:S04]  /*2ba0*/  IMAD.WIDE R110, R26, 0x2, R148 ;  /* 0x000000021a6e7825 */ /* 0x000fc800078e0294 */
[----:B------:R-:W-:-:S04]  /*2bb0*/  IMAD.WIDE R118, R26, 0x2, R156 ;  /* 0x000000021a767825 */ /* 0x000fc800078e029c */
[----:B------:R-:W-:-:S04]  /*2bc0*/  IMAD.WIDE R108, R26, 0x2, R146 ;  /* 0x000000021a6c7825 */ /* 0x000fc800078e0292 */
[C---:B------:R-:W-:Y:S01]  /*2bd0*/  IMAD.WIDE R106, R26.reuse, 0x2, R144 ;  /* 0x000000021a6a7825 */ /* 0x040fe200078e0290 */
[----:B------:R1:W2:Y:S03]  /*2be0*/  LDG.E.U16 R131, desc[UR10][R114.64] ;  /* 0x0000000a72837981 */ /* 0x0002a6000c1e1500 */
[C---:B0-----:R-:W-:Y:S01]  /*2bf0*/  IMAD.WIDE R104, R26.reuse, 0x2, R140 ;  /* 0x000000021a687825 */ /* 0x041fe200078e028c */
[----:B------:R0:W3:Y:S03]  /*2c00*/  LDG.E.U16 R127, desc[UR10][R112.64] ;  /* 0x0000000a707f7981 */ /* 0x0000e6000c1e1500 */
[C---:B------:R-:W-:Y:S01]  /*2c10*/  IMAD.WIDE R102, R26.reuse, 0x2, R28 ;  /* 0x000000021a667825 */ /* 0x040fe200078e021c */
[----:B------:R4:W5:Y:S03]  /*2c20*/  LDG.E.U16 R128, desc[UR10][R110.64] ;  /* 0x0000000a6e807981 */ /* 0x000966000c1e1500 */
[C---:B------:R-:W-:Y:S01]  /*2c30*/  IMAD.WIDE R100, R26.reuse, 0x2, R30 ;  /* 0x000000021a647825 */ /* 0x040fe200078e021e */
[----:B------:R4:W2:Y:S03]  /*2c40*/  LDG.E.U16 R130, desc[UR10][R118.64] ;  /* 0x0000000a76827981 */ /* 0x0008a6000c1e1500 */
[C---:B-1----:R-:W-:Y:S01]  /*2c50*/  IMAD.WIDE R114, R26.reuse, 0x2, R46 ;  /* 0x000000021a727825 */ /* 0x042fe200078e022e */
[----:B------:R-:W3:Y:S03]  /*2c60*/  LDG.E.U16 R227, desc[UR10][R108.64] ;  /* 0x0000000a6ce37981 */ /* 0x000ee6000c1e1500 */
[C---:B0-----:R-:W-:Y:S01]  /*2c70*/  IMAD.WIDE R112, R26.reuse, 0x2, R52 ;  /* 0x000000021a707825 */ /* 0x041fe200078e0234 */
[----:B------:R0:W3:Y:S03]  /*2c80*/  LDG.E.U16 R123, desc[UR10][R106.64] ;  /* 0x0000000a6a7b7981 */ /* 0x0000e6000c1e1500 */
[C---:B----4-:R-:W-:Y:S01]  /*2c90*/  IMAD.WIDE R110, R26.reuse, 0x2, R50 ;  /* 0x000000021a6e7825 */ /* 0x050fe200078e0232 */
[----:B------:R1:W4:Y:S03]  /*2ca0*/  LDG.E.U16 R126, desc[UR10][R104.64] ;  /* 0x0000000a687e7981 */ /* 0x000326000c1e1500 */
[C---:B------:R-:W-:Y:S01]  /*2cb0*/  IMAD.WIDE R124, R26.reuse, 0x2, R42 ;  /* 0x000000021a7c7825 */ /* 0x040fe200078e022a */
[----:B------:R1:W3:Y:S03]  /*2cc0*/  LDG.E.U16 R229, desc[UR10][R102.64] ;  /* 0x0000000a66e57981 */ /* 0x0002e6000c1e1500 */
[C---:B------:R-:W-:Y:S01]  /*2cd0*/  IMAD.WIDE R118, R26.reuse, 0x2, R44 ;  /* 0x000000021a767825 */ /* 0x040fe200078e022c */
[----:B------:R1:W3:Y:S03]  /*2ce0*/  LDG.E.U16 R129, desc[UR10][R100.64] ;  /* 0x0000000a64817981 */ /* 0x0002e6000c1e1500 */
[C---:B0-----:R-:W-:Y:S01]  /*2cf0*/  IMAD.WIDE R106, R26.reuse, 0x2, R66 ;  /* 0x000000021a6a7825 */ /* 0x041fe200078e0242 */
[----:B------:R-:W3:Y:S03]  /*2d00*/  LDG.E.U16 R233, desc[UR10][R114.64] ;  /* 0x0000000a72e97981 */ /* 0x000ee6000c1e1500 */
[C---:B-1----:R-:W-:Y:S01]  /*2d10*/  IMAD.WIDE R104, R26.reuse, 0x2, R60 ;  /* 0x000000021a687825 */ /* 0x042fe200078e023c */
[----:B------:R0:W3:Y:S03]  /*2d20*/  LDG.E.U16 R226, desc[UR10][R110.64] ;  /* 0x0000000a6ee27981 */ /* 0x0000e6000c1e1500 */
[C---:B------:R-:W-:Y:S01]  /*2d30*/  IMAD.WIDE R102, R26.reuse, 0x2, R58 ;  /* 0x000000021a667825 */ /* 0x040fe200078e023a */
[----:B------:R1:W3:Y:S03]  /*2d40*/  LDG.E.U16 R235, desc[UR10][R112.64] ;  /* 0x0000000a70eb7981 */ /* 0x0002e6000c1e1500 */
[C---:B------:R-:W-:Y:S01]  /*2d50*/  IMAD.WIDE R100, R26.reuse, 0x2, R54 ;  /* 0x000000021a647825 */ /* 0x040fe200078e0236 */
[----:B------:R1:W3:Y:S03]  /*2d60*/  LDG.E.U16 R168, desc[UR10][R124.64] ;  /* 0x0000000a7ca87981 */ /* 0x0002e6000c1e1500 */
[C---:B------:R-:W-:Y:S01]  /*2d70*/  IMAD.WIDE R108, R26.reuse, 0x2, R34 ;  /* 0x000000021a6c7825 */ /* 0x040fe200078e0222 */
[----:B------:R1:W3:Y:S03]  /*2d80*/  LDG.E.U16 R231, desc[UR10][R118.64] ;  /* 0x0000000a76e77981 */ /* 0x0002e6000c1e1500 */
[C---:B0-----:R-:W-:Y:S01]  /*2d90*/  IMAD.WIDE R110, R26.reuse, 0x2, R62 ;  /* 0x000000021a6e7825 */ /* 0x041fe200078e023e */
[----:B------:R0:W3:Y:S03]  /*2da0*/  LDG.E.U16 R237, desc[UR10][R100.64] ;  /* 0x0000000a64ed7981 */ /* 0x0000e6000c1e1500 */
        /* <DEDUP_REMOVED lines=19> */
[----:B------:R-:W3:Y:S03]  /*2ee0*/  LDG.E.U16 R100, desc[UR10][R100.64] ;  /* 0x0000000a64647981 */ /* 0x000ee6000c1e1500 */
[C---:B-1----:R-:W-:Y:S01]  /*2ef0*/  IMAD.WIDE R112, R26.reuse, 0x2, R64 ;  /* 0x000000021a707825 */ /* 0x042fe200078e0240 */
[----:B------:R-:W3:Y:S03]  /*2f00*/  LDG.E.U16 R102, desc[UR10][R102.64] ;  /* 0x0000000a66667981 */ /* 0x000ee6000c1e1500 */
[----:B------:R-:W-:Y:S01]  /*2f10*/  IMAD.WIDE R114, R26, 0x2, R136 ;  /* 0x000000021a727825 */ /* 0x000fe200078e0288 */
[----:B------:R-:W3:Y:S04]  /*2f20*/  LDG.E.U16 R104, desc[UR10][R104.64] ;  /* 0x0000000a68687981 */ /* 0x000ee8000c1e1500 */
[----:B------:R-:W3:Y:S04]  /*2f30*/  LDG.E.U16 R106, desc[UR10][R106.64] ;  /* 0x0000000a6a6a7981 */ /* 0x000ee8000c1e1500 */
[----:B------:R-:W3:Y:S04]  /*2f40*/  LDG.E.U16 R108, desc[UR10][R108.64] ;  /* 0x0000000a6c6c7981 */ /* 0x000ee8000c1e1500 */
[----:B------:R-:W3:Y:S04]  /*2f50*/  LDG.E.U16 R110, desc[UR10][R110.64] ;  /* 0x0000000a6e6e7981 */ /* 0x000ee8000c1e1500 */
[----:B------:R-:W3:Y:S04]  /*2f60*/  LDG.E.U16 R112, desc[UR10][R112.64] ;  /* 0x0000000a70707981 */ /* 0x000ee8000c1e1500 */
[----:B------:R-:W3:Y:S04]  /*2f70*/  LDG.E.U16 R114, desc[UR10][R114.64] ;  /* 0x0000000a72727981 */ /* 0x000ee8000c1e1500 */
[----:B------:R-:W-:Y:S04]  /*2f80*/  LDS R117, [R22] ;  /* 0x0000000016757984 */ /* 0x000fe80000000800 */
[----:B------:R-:W-:Y:S04]  /*2f90*/  LDS R118, [R22+0x80] ;  /* 0x0000800016767984 */ /* 0x000fe80000000800 */
[----:B------:R-:W-:Y:S04]  /*2fa0*/  LDS R119, [R22+0x100] ;  /* 0x0001000016777984 */ /* 0x000fe80000000800 */
[----:B------:R-:W-:Y:S01]  /*2fb0*/  LDS R124, [R22+0x180] ;  /* 0x00018000167c7984 */ /* 0x000fe20000000800 */
[----:B------:R-:W-:Y:S01]  /*2fc0*/  BAR.SYNC.DEFER_BLOCKING 0x0 ;  /* 0x0000000000007b1d */ /* 0x000fe20000010000 */
[----:B------:R-:W-:-:S02]  /*2fd0*/  F2FP.BF16.F32.PACK_AB R92, R69, R92 ;  /* 0x0000005c455c723e */ /* 0x000fc400000010ff */
[----:B------:R-:W-:Y:S02]  /*2fe0*/  F2FP.BF16.F32.PACK_AB R94, R71, R94 ;  /* 0x0000005e475e723e */ /* 0x000fe400000010ff */
[----:B------:R-:W-:Y:S02]  /*2ff0*/  F2FP.BF16.F32.PACK_AB R93, R68, R93 ;  /* 0x0000005d445d723e */ /* 0x000fe400000010ff */
[----:B------:R-:W-:Y:S02]  /*3000*/  F2FP.BF16.F32.PACK_AB R95, R70, R95 ;  /* 0x0000005f465f723e */ /* 0x000fe400000010ff */
[----:B------:R-:W-:Y:S02]  /*3010*/  F2FP.BF16.F32.PACK_AB R96, R73, R96 ;  /* 0x000000604960723e */ /* 0x000fe400000010ff */
[----:B------:R-:W-:Y:S02]  /*3020*/  F2FP.BF16.F32.PACK_AB R98, R75, R98 ;  /* 0x000000624b62723e */ /* 0x000fe400000010ff */
[----:B------:R-:W-:-:S02]  /*3030*/  F2FP.BF16.F32.PACK_AB R97, R72, R97 ;  /* 0x000000614861723e */ /* 0x000fc400000010ff */
[----:B------:R-:W-:Y:S01]  /*3040*/  F2FP.BF16.F32.PACK_AB R99, R99, R74 ;  /* 0x0000004a6363723e */ /* 0x000fe200000010ff */
[----:B------:R-:W-:Y:S01]  /*3050*/  UIADD3 UR4, UR4, 0x40, URZ ;  /* 0x0000004004047890 */ /* 0x000fe2000fffe03f */
[----:B-----5:R-:W-:Y:S04]  /*3060*/  STS.U16 [R3+UR6+0x400], R128 ;  /* 0x0004008003007988 */ /* 0x020fe80008000406 */
[----:B--2---:R-:W-:Y:S04]  /*3070*/  STS.U16 [R3+UR6], R130 ;  /* 0x0000008203007988 */ /* 0x004fe80008000406 */
[----:B----4-:R-:W-:Y:S04]  /*3080*/  STS.U16 [R3+UR6+0x800], R126 ;  /* 0x0008007e03007988 */ /* 0x010fe80008000406 */
[----:B---3--:R-:W-:Y:S04]  /*3090*/  STS.U16 [R3+UR6+0x1400], R226 ;  /* 0x001400e203007988 */ /* 0x008fe80008000406 */
        /* <DEDUP_REMOVED lines=22> */
[----:B------:R0:W-:Y:S04]  /*3200*/  STS.U16 [R15+UR6+0xb00], R104 ;  /* 0x000b00680f007988 */ /* 0x0001e80008000406 */
[----:B------:R-:W-:Y:S04]  /*3210*/  STS.U16 [R15+UR6+0xf00], R106 ;  /* 0x000f006a0f007988 */ /* 0x000fe80008000406 */
[----:B------:R-:W-:Y:S04]  /*3220*/  STS.U16 [R15+UR6+0x1300], R108 ;  /* 0x0013006c0f007988 */ /* 0x000fe80008000406 */
[----:B------:R-:W-:Y:S04]  /*3230*/  STS.U16 [R15+UR6+0x1700], R110 ;  /* 0x0017006e0f007988 */ /* 0x000fe80008000406 */
[----:B------:R-:W-:Y:S04]  /*3240*/  STS.U16 [R15+UR6+0x1b00], R112 ;  /* 0x001b00700f007988 */ /* 0x000fe80008000406 */
[----:B------:R-:W-:Y:S04]  /*3250*/  STS.U16 [R15+UR6+0x1f00], R114 ;  /* 0x001f00720f007988 */ /* 0x000fe80008000406 */
[----:B------:R1:W-:Y:S04]  /*3260*/  STSM.16.M88.4 [R25+0x3000], R92 ;  /* 0x0030005c19007844 */ /* 0x0003e80000000200 */
[----:B------:R-:W-:Y:S01]  /*3270*/  STSM.16.M88.4 [R25+0x3800], R96 ;  /* 0x0038006019007844 */ /* 0x000fe20000000200 */
[----:B------:R-:W-:Y:S01]  /*3280*/  BAR.SYNC.DEFER_BLOCKING 0x0 ;  /* 0x0000000000007b1d */ /* 0x000fe20000010000 */
[----:B0-----:R-:W-:-:S04]  /*3290*/  FADD R104, -R120, R169 ;  /* 0x000000a978687221 */ /* 0x001fc80000000100 */
[----:B------:R-:W-:Y:S01]  /*32a0*/  FMUL R126, R104, 1.4426950216293334961 ;  /* 0x3fb8aa3b687e7820 */ /* 0x000fe20000400000 */
[----:B------:R-:W-:Y:S01]  /*32b0*/  FADD R104, -R121, R164 ;  /* 0x000000a479687221 */ /* 0x000fe20000000100 */
[----:B-1----:R-:W-:-:S03]  /*32c0*/  FADD R92, -R122, R165 ;  /* 0x000000a57a5c7221 */ /* 0x002fc60000000100 */
[----:B------:R-:W-:Y:S01]  /*32d0*/  FMUL R123, R104, 1.4426950216293334961 ;  /* 0x3fb8aa3b687b7820 */ /* 0x000fe20000400000 */
[----:B------:R-:W-:Y:S04]  /*32e0*/  LDSM.16.M88.4 R100, [R23+UR6+0x3000] ;  /* 0x003000061764783b */ /* 0x000fe80008000200 */
[----:B------:R-:W0:Y:S04]  /*32f0*/  LDSM.16.M88.4 R68, [R12+UR6] ;  /* 0x000000060c44783b */ /* 0x000e280008000200 */
[----:B------:R-:W1:Y:S04]  /*3300*/  LDSM.16.M88.4 R72, [R12+UR6+0x1000] ;  /* 0x001000060c48783b */ /* 0x000e680008000200 */
[----:B------:R-:W2:Y:S01]  /*3310*/  LDSM.16.M88.4 R104, [R23+UR6+0x3800] ;  /* 0x003800061768783b */ /* 0x000ea20008000200 */
[----:B------:R-:W-:Y:S01]  /*3320*/  FMUL R128, R92, 1.4426950216293334961 ;  /* 0x3fb8aa3b5c807820 */ /* 0x000fe20000400000 */
[----:B------:R-:W3:Y:S01]  /*3330*/  MUFU.EX2 R126, R126 ;  /* 0x0000007e007e7308 */ /* 0x000ee20000000800 */
[----:B------:R-:W-:Y:S01]  /*3340*/  FADD R92, -R116, R139 ;  /* 0x0000008b745c7221 */ /* 0x000fe20000000100 */
[----:B------:R-:W-:Y:S04]  /*3350*/  LDSM.16.M88.4 R96, [R16+UR6+0x3800] ;  /* 0x003800061060783b */ /* 0x000fe80008000200 */
[----:B------:R-:W-:Y:S02]  /*3360*/  LDSM.16.M88.4 R108, [R19+UR6+0x3000] ;  /* 0x00300006136c783b */ /* 0x000fe40008000200 */
[----:B------:R-:W4:Y:S01]  /*3370*/  MUFU.EX2 R123, R123 ;  /* 0x0000007b007b7308 */ /* 0x000f220000000800 */
[----:B------:R-:W-:Y:S01]  /*3380*/  FMUL R125, R92, 1.4426950216293334961 ;  /* 0x3fb8aa3b5c7d7820 */ /* 0x000fe20000400000 */
[----:B------:R-:W-:Y:S06]  /*3390*/  LDSM.16.M88.4 R112, [R19+UR6+0x3800] ;  /* 0x003800061370783b */ /* 0x000fec0008000200 */
[----:B------:R-:W5:Y:S01]  /*33a0*/  MUFU.EX2 R128, R128 ;  /* 0x0000008000807308 */ /* 0x000f620000000800 */
[----:B---3--:R-:W-:-:S07]  /*33b0*/  FMUL R92, R126, R84 ;  /* 0x000000547e5c7220 */ /* 0x008fce0000400000 */
[----:B------:R-:W3:Y:S01]  /*33c0*/  MUFU.EX2 R125, R125 ;  /* 0x0000007d007d7308 */ /* 0x000ee20000000800 */
[C---:B------:R-:W-:Y:S01]  /*33d0*/  FMUL R93, R126.reuse, R85 ;  /* 0x000000557e5d7220 */ /* 0x040fe20000400000 */
[C---:B----4-:R-:W-:Y:S01]  /*33e0*/  FMUL R94, R123.reuse, R86 ;  /* 0x000000567b5e7220 */ /* 0x050fe20000400000 */
[C---:B------:R-:W-:Y:S01]  /*33f0*/  FMUL R95, R123.reuse, R87 ;  /* 0x000000577b5f7220 */ /* 0x040fe20000400000 */
[C---:B------:R-:W-:Y:S01]  /*3400*/  FMUL R76, R126.reuse, R76 ;  /* 0x0000004c7e4c7220 */ /* 0x040fe20000400000 */
[----:B------:R-:W4:Y:S01]  /*3410*/  LDSM.16.M88.4 R84, [R16+UR6+0x3000] ;  /* 0x003000061054783b */ /* 0x000f220008000200 */
[----:B------:R-:W-:Y:S01]  /*3420*/  FMUL R77, R126, R77 ;  /* 0x0000004d7e4d7220 */ /* 0x000fe20000400000 */
[C---:B------:R-:W-:Y:S01]  /*3430*/  FMUL R78, R123.reuse, R78 ;  /* 0x0000004e7b4e7220 */ /* 0x040fe20000400000 */
[----:B------:R-:W-:Y:S02]  /*3440*/  FMUL R79, R123, R79 ;  /* 0x0000004f7b4f7220 */ /* 0x000fe40000400000 */
[----:B0-----:R-:W-:Y:S01]  /*3450*/  HMMA.16816.F32.BF16 R92, R100, R68, R92 ;  /* 0x00000044645c723c */ /* 0x001fe2000004185c */
[C---:B-----5:R-:W-:Y:S01]  /*3460*/  FMUL R80, R128.reuse, R80 ;  /* 0x0000005080507220 */ /* 0x060fe20000400000 */
[----:B------:R-:W-:-:S04]  /*3470*/  FMUL R81, R128, R81 ;  /* 0x0000005180517220 */ /* 0x000fc80000400000 */
[----:B-1----:R-:W-:Y:S01]  /*3480*/  HMMA.16816.F32.BF16 R76, R100, R72, R76 ;  /* 0x00000048644c723c */ /* 0x002fe2000004184c */
[C---:B---3--:R-:W-:Y:S01]  /*3490*/  FMUL R82, R125.reuse, R82 ;  /* 0x000000527d527220 */ /* 0x048fe20000400000 */
[----:B------:R-:W-:-:S05]  /*34a0*/  FMUL R83, R125, R83 ;  /* 0x000000537d537220 */ /* 0x000fca0000400000 */
[C---:B------:R-:W-:Y:S01]  /*34b0*/  FMUL R100, R128.reuse, R88 ;  /* 0x0000005880647220 */ /* 0x040fe20000400000 */
[----:B------:R-:W-:Y:S01]  /*34c0*/  FMUL R101, R128, R89 ;  /* 0x0000005980657220 */ /* 0x000fe20000400000 */
[C---:B------:R-:W-:Y:S01]  /*34d0*/  FMUL R102, R125.reuse, R90 ;  /* 0x0000005a7d667220 */ /* 0x040fe20000400000 */
[----:B------:R-:W-:Y:S02]  /*34e0*/  FMUL R103, R125, R91 ;  /* 0x0000005b7d677220 */ /* 0x000fe40000400000 */
[----:B------:R-:W0:Y:S05]  /*34f0*/  LDSM.16.M88.4 R88, [R17+UR6] ;  /* 0x000000061158783b */ /* 0x000e2a0008000200 */
[C---:B--2---:R-:W-:Y:S06]  /*3500*/  HMMA.16816.F32.BF16 R100, R104.reuse, R68, R100 ;  /* 0x000000446864723c */ /* 0x044fec0000041864 */
[----:B------:R-:W-:Y:S01]  /*3510*/  HMMA.16816.F32.BF16 R104, R104, R72, R80 ;  /* 0x000000486868723c */ /* 0x000fe20000041850 */
[----:B------:R-:W1:Y:S05]  /*3520*/  LDSM.16.M88.4 R80, [R17+UR6+0x1000] ;  /* 0x001000061150783b */ /* 0x000e6a0008000200 */
[C---:B----4-:R-:W-:Y:S06]  /*3530*/  HMMA.16816.F32.BF16 R92, R84.reuse, R70, R92 ;  /* 0x00000046545c723c */ /* 0x050fec000004185c */
[----:B------:R-:W-:Y:S06]  /*3540*/  HMMA.16816.F32.BF16 R76, R84, R74, R76 ;  /* 0x0000004a544c723c */ /* 0x000fec000004184c */
[C---:B------:R-:W-:Y:S01]  /*3550*/  HMMA.16816.F32.BF16 R100, R96.reuse, R70, R100 ;  /* 0x000000466064723c */ /* 0x040fe20000041864 */
[----:B------:R-:W-:Y:S05]  /*3560*/  LDSM.16.M88.4 R68, [R20+UR6+0x3800] ;  /* 0x003800061444783b */ /* 0x000fea0008000200 */
[----:B------:R-:W-:Y:S01]  /*3570*/  HMMA.16816.F32.BF16 R104, R96, R74, R104 ;  /* 0x0000004a6068723c */ /* 0x000fe20000041868 */
[----:B------:R-:W2:Y:S01]  /*3580*/  LDSM.16.M88.4 R72, [R20+UR6+0x3000] ;  /* 0x003000061448783b */ /* 0x000ea20008000200 */
[----:B------:R-:W3:Y:S04]  /*3590*/  LDC R96, c[0x0][0x280] ;  /* 0x0000a000ff607b82 */ /* 0x000ee80000000800 */
[C---:B0-----:R-:W-:Y:S04]  /*35a0*/  HMMA.16816.F32.BF16 R92, R108.reuse, R88, R92 ;  /* 0x000000586c5c723c */ /* 0x041fe8000004185c */
[----:B------:R-:W0:Y:S02]  /*35b0*/  LDC R97, c[0x0][0x264] ;  /* 0x00009900ff617b82 */ /* 0x000e240000000800 */
[----:B-1----:R-:W-:Y:S06]  /*35c0*/  HMMA.16816.F32.BF16 R76, R108, R80, R76 ;  /* 0x000000506c4c723c */ /* 0x002fec000004184c */
[----:B------:R-:W1:Y:S01]  /*35d0*/  LDC R99, c[0x0][0x254] ;  /* 0x00009500ff637b82 */ /* 0x000e620000000800 */
[C---:B------:R-:W-:Y:S06]  /*35e0*/  HMMA.16816.F32.BF16 R100, R112.reuse, R88, R100 ;  /* 0x000000587064723c */ /* 0x040fec0000041864 */
[----:B------:R-:W-:Y:S01]  /*35f0*/  HMMA.16816.F32.BF16 R104, R112, R80, R104 ;  /* 0x000000507068723c */ /* 0x000fe20000041868 */
[----:B---3--:R-:W-:Y:S01]  /*3600*/  ISETP.LE.AND P2, PT, R96, UR4, PT ;  /* 0x0000000460007c0c */ /* 0x008fe2000bf43270 */
[----:B------:R-:W-:Y:S01]  /*3610*/  FFMA R10, R126, R10, R117 ;  /* 0x0000000a7e0a7223 */ /* 0x000fe20000000075 */
[----:B------:R-:W-:Y:S01]  /*3620*/  FFMA R11, R123, R11, R118 ;  /* 0x0000000b7b0b7223 */ /* 0x000fe20000000076 */
[----:B------:R-:W-:Y:S01]  /*3630*/  FFMA R138, R128, R138, R119 ;  /* 0x0000008a808a7223 */ /* 0x000fe20000000077 */
[----:B------:R-:W-:Y:S01]  /*3640*/  FFMA R27, R125, R27, R124 ;  /* 0x0000001b7d1b7223 */ /* 0x000fe2000000007c */
[----:B0-----:R-:W-:Y:S01]  /*3650*/  IMAD R26, R97, 0x40, R26 ;  /* 0x00000040611a7824 */ /* 0x001fe200078e021a */
[----:B------:R-:W-:Y:S01]  /*3660*/  MOV R165, R122 ;  /* 0x0000007a00a57202 */ /* 0x000fe20000000f00 */
[----:B------:R-:W-:Y:S01]  /*3670*/  IMAD.MOV.U32 R169, RZ, RZ, R120 ;  /* 0x000000ffffa97224 */ /* 0x000fe200078e0078 */
[----:B--2---:R-:W-:Y:S01]  /*3680*/  HMMA.16816.F32.BF16 R84, R72, R90, R92 ;  /* 0x0000005a4854723c */ /* 0x004fe2000004185c */
[----:B-1----:R-:W-:Y:S01]  /*3690*/  LEA R18, R99, R18, 0x6 ;  /* 0x0000001263127211 */ /* 0x002fe200078e30ff */
[----:B------:R-:W-:-:S04]  /*36a0*/  IMAD.MOV.U32 R164, RZ, RZ, R121 ;  /* 0x000000ffffa47224 */ /* 0x000fc800078e0079 */
[----:B------:R-:W-:Y:S01]  /*36b0*/  HMMA.16816.F32.BF16 R76, R72, R82, R76 ;  /* 0x00000052484c723c */ /* 0x000fe2000004184c */
[----:B------:R-:W-:-:S05]  /*36c0*/  IMAD.MOV.U32 R139, RZ, RZ, R116 ;  /* 0x000000ffff8b7224 */ /* 0x000fca00078e0074 */
[C---:B------:R-:W-:Y:S06]  /*36d0*/  HMMA.16816.F32.BF16 R88, R68.reuse, R90, R100 ;  /* 0x0000005a4458723c */ /* 0x040fec0000041864 */
[----:B------:R-:W-:Y:S01]  /*36e0*/  HMMA.16816.F32.BF16 R80, R68, R82, R104 ;  /* 0x000000524450723c */ /* 0x000fe20000041868 */
[----:B------:R-:W-:-:S08]  /*36f0*/  NOP ;  /* 0x0000000000007918 */ /* 0x000fd00000000000 */
[----:B------:R-:W-:-:S15]  /*3700*/  @!P2 BRA `(.L_x_1) ;  /* 0xffffffe000b8a947 */ /* 0x000fde000383ffff */
.L_x_0:
[----:B------:R-:W-:Y:S01]  /*3710*/  IMAD.MOV.U32 R18, RZ, RZ, R10 ;  /* 0x000000ffff127224 */ /* 0x000fe200078e000a */
[----:B--2---:R-:W-:Y:S01]  /*3720*/  SHF.R.U32.HI R8, RZ, 0x1, R0 ;  /* 0x00000001ff087819 */ /* 0x004fe20000011600 */
[----:B------:R-:W-:Y:S01]  /*3730*/  IMAD.MOV.U32 R17, RZ, RZ, R11 ;  /* 0x000000ffff117224 */ /* 0x000fe200078e000b */
[----:B------:R-:W-:Y:S01]  /*3740*/  LEA R10, R4, UR6, 0x4 ;  /* 0x00000006040a7c11 */ /* 0x000fe2000f8e20ff */
[C---:B------:R-:W-:Y:S01]  /*3750*/  FMUL R3, R18.reuse, 8388608 ;  /* 0x4b00000012037820 */ /* 0x040fe20000400000 */
[----:B------:R-:W-:Y:S01]  /*3760*/  FSETP.GEU.AND P1, PT, R18, 1.175494350822287508e-38, PT ;  /* 0x008000001200780b */ /* 0x000fe20003f2e000 */
[----:B------:R-:W-:Y:S01]  /*3770*/  BAR.SYNC.DEFER_BLOCKING 0x0 ;  /* 0x0000000000007b1d */ /* 0x000fe20000010000 */
[----:B------:R-:W-:Y:S02]  /*3780*/  LOP3.LUT R9, R8, 0xc, RZ, 0xc0, !PT ;  /* 0x0000000c08097812 */ /* 0x000fe400078ec0ff */
[----:B------:R-:W-:Y:S02]  /*3790*/  FSEL R31, R3, R18, !P1 ;  /* 0x00000012031f7208 */ /* 0x000fe40004800000 */
[----:B------:R-:W-:Y:S01]  /*37a0*/  FSETP.GEU.AND P2, PT, R17, 1.175494350822287508e-38, PT ;  /* 0x008000001100780b */ /* 0x000fe20003f4e000 */
[----:B------:R-:W-:Y:S01]  /*37b0*/  IMAD.IADD R41, R9, 0x1, R10 ;  /* 0x0000000109297824 */ /* 0x000fe200078e020a */
[----:B------:R-:W-:Y:S01]  /*37c0*/  IADD3 R3, R31, -0x3f3504f3, RZ ;  /* 0xc0cafb0d1f037810 */ /* 0x000fe20007ffe0ff */
[C---:B------:R-:W-:Y:S01]  /*37d0*/  FMUL R9, R138.reuse, 8388608 ;  /* 0x4b0000008a097820 */ /* 0x040fe20000400000 */
[C---:B------:R-:W-:Y:S01]  /*37e0*/  FSETP.GT.AND P6, PT, |R27|.reuse, 8.50705917302346158658e+37, PT ;  /* 0x7e8000001b00780b */ /* 0x040fe20003fc4200 */
[----:B------:R-:W-:Y:S01]  /*37f0*/  FMUL R10, R27, 8388608 ;  /* 0x4b0000001b0a7820 */ /* 0x000fe20000400000 */
[----:B------:R-:W-:Y:S01]  /*3800*/  LOP3.LUT R8, R3, 0xff800000, RZ, 0xc0, !PT ;  /* 0xff80000003087812 */ /* 0x000fe200078ec0ff */
[----:B------:R-:W0:Y:S01]  /*3810*/  LDC R40, c[0x0][0x278] ;  /* 0x00009e00ff287b82 */ /* 0x000e220000000800 */
[----:B------:R-:W-:Y:S01]  /*3820*/  FSEL R3, RZ, -23, P1 ;  /* 0xc1b80000ff037808 */ /* 0x000fe20000800000 */
[----:B------:R-:W-:Y:S01]  /*3830*/  ULDC.64 UR4, c[0x0][0x270] ;  /* 0x00009c0000047ab9 */ /* 0x000fe20000000a00 */
[----:B------:R-:W-:Y:S01]  /*3840*/  I2FP.F32.S32 R4, R8 ;  /* 0x0000000800047245 */ /* 0x000fe20000201400 */
[----:B------:R-:W-:Y:S01]  /*3850*/  UIMAD UR4, UR7, UR4, URZ ;  /* 0x00000004070472a4 */ /* 0x000fe2000f8e023f */
[----:B------:R-:W-:-:S02]  /*3860*/  FSETP.GEU.AND P3, PT, R138, 1.175494350822287508e-38, PT ;  /* 0x008000008a00780b */ /* 0x000fc40003f6e000 */
[----:B------:R-:W-:Y:S01]  /*3870*/  FSETP.GEU.AND P4, PT, R27, 1.175494350822287508e-38, PT ;  /* 0x008000001b00780b */ /* 0x000fe20003f8e000 */
[----:B------:R-:W-:Y:S01]  /*3880*/  FFMA.FTZ R3, R4, 1.1920928955078125e-07, R3 ;  /* 0x3400000004037823 */ /* 0x000fe20000010003 */
[----:B------:R-:W-:Y:S01]  /*3890*/  FMUL R4, R17, 8388608 ;  /* 0x4b00000011047820 */ /* 0x000fe20000400000 */
[----:B------:R-:W-:Y:S01]  /*38a0*/  FSETP.GEU.AND P5, PT, |R27|, 1.175494350822287508e-38, PT ;  /* 0x008000001b00780b */ /* 0x000fe20003fae200 */
[----:B------:R-:W-:Y:S01]  /*38b0*/  @P6 FMUL R83, R83, 0.25 ;  /* 0x3e80000053536820 */ /* 0x000fe20000400000 */
[----:B------:R-:W-:Y:S01]  /*38c0*/  FSEL R35, R9, R138, !P3 ;  /* 0x0000008a09237208 */ /* 0x000fe20005800000 */
[----:B------:R-:W-:Y:S01]  /*38d0*/  @P6 FMUL R82, R82, 0.25 ;  /* 0x3e80000052526820 */ /* 0x000fe20000400000 */
[----:B------:R-:W-:Y:S01]  /*38e0*/  FSEL R33, R4, R17, !P2 ;  /* 0x0000001104217208 */ /* 0x000fe20005000000 */
[----:B------:R-:W-:Y:S01]  /*38f0*/  @P6 FMUL R91, R91, 0.25 ;  /* 0x3e8000005b5b6820 */ /* 0x000fe20000400000 */
[----:B------:R-:W-:Y:S01]  /*3900*/  FSEL R44, R10, R27, !P4 ;  /* 0x0000001b0a2c7208 */ /* 0x000fe20006000000 */
[----:B------:R-:W-:Y:S01]  /*3910*/  @P6 FMUL R27, R27, 0.25 ;  /* 0x3e8000001b1b6820 */ /* 0x000fe20000400000 */
[----:B------:R-:W-:Y:S01]  /*3920*/  IADD3 R9, R33, -0x3f3504f3, RZ ;  /* 0xc0cafb0d21097810 */ /* 0x000fe20007ffe0ff */
[----:B------:R-:W-:Y:S01]  /*3930*/  @P6 FMUL R90, R90, 0.25 ;  /* 0x3e8000005a5a6820 */ /* 0x000fe20000400000 */
[----:B------:R-:W-:Y:S01]  /*3940*/  FSETP.GT.AND P1, PT, |R17|, 8.50705917302346158658e+37, PT ;  /* 0x7e8000001100780b */ /* 0x000fe20003f24200 */
[----:B------:R-:W-:Y:S01]  /*3950*/  VIADD R13, R44, 0xc0cafb0d ;  /* 0xc0cafb0d2c0d7836 */ /* 0x000fe20000000000 */
[----:B------:R-:W-:Y:S01]  /*3960*/  LOP3.LUT R10, R9, 0xff800000, RZ, 0xc0, !PT ;  /* 0xff800000090a7812 */ /* 0x000fe200078ec0ff */
[----:B------:R-:W-:Y:S01]  /*3970*/  @!P5 FMUL R27, R27, 16777216 ;  /* 0x4b8000001b1bd820 */ /* 0x000fe20000400000 */
[----:B------:R-:W-:Y:S01]  /*3980*/  FSEL R4, RZ, -23, P2 ;  /* 0xc1b80000ff047808 */ /* 0x000fe20001000000 */
[----:B------:R-:W-:Y:S01]  /*3990*/  @!P5 FMUL R83, R83, 16777216 ;  /* 0x4b8000005353d820 */ /* 0x000fe20000400000 */
[----:B------:R-:W-:Y:S01]  /*39a0*/  I2FP.F32.S32 R9, R10 ;  /* 0x0000000a00097245 */ /* 0x000fe20000201400 */
[----:B------:R-:W-:Y:S01]  /*39b0*/  @!P5 FMUL R82, R82, 16777216 ;  /* 0x4b8000005252d820 */ /* 0x000fe20000400000 */
[----:B------:R-:W-:Y:S01]  /*39c0*/  FSETP.GT.AND P6, PT, |R18|, 8.50705917302346158658e+37, PT ;  /* 0x7e8000001200780b */ /* 0x000fe20003fc4200 */
[----:B------:R-:W-:Y:S01]  /*39d0*/  @!P5 FMUL R91, R91, 16777216 ;  /* 0x4b8000005b5bd820 */ /* 0x000fe20000400000 */
[----:B------:R-:W-:Y:S01]  /*39e0*/  LOP3.LUT R15, R13, 0xff800000, RZ, 0xc0, !PT ;  /* 0xff8000000d0f7812 */ /* 0x000fe200078ec0ff */
[----:B------:R-:W-:Y:S01]  /*39f0*/  FFMA.FTZ R4, R9, 1.1920928955078125e-07, R4 ;  /* 0x3400000009047823 */ /* 0x000fe20000010004 */
[----:B------:R-:W-:Y:S01]  /*3a00*/  FSEL R11, RZ, -23, P3 ;  /* 0xc1b80000ff0b7808 */ /* 0x000fe20001800000 */
[----:B------:R-:W1:Y:S01]  /*3a10*/  MUFU.RCP R9, R27 ;  /* 0x0000001b00097308 */ /* 0x000e620000001000 */
[----:B------:R-:W-:Y:S01]  /*3a20*/  FSEL R13, RZ, -23, P4 ;  /* 0xc1b80000ff0d7808 */ /* 0x000fe20002000000 */
[----:B------:R-:W-:Y:S01]  /*3a30*/  @!P5 FMUL R90, R90, 16777216 ;  /* 0x4b8000005a5ad820 */ /* 0x000fe20000400000 */
[----:B------:R-:W-:Y:S01]  /*3a40*/  FSETP.GT.AND P2, PT, |R138|, 8.50705917302346158658e+37, PT ;  /* 0x7e8000008a00780b */ /* 0x000fe20003f44200 */
[----:B------:R-:W-:Y:S01]  /*3a50*/  VIADD R12, R35, 0xc0cafb0d ;  /* 0xc0cafb0d230c7836 */ /* 0x000fe20000000000 */
[C---:B------:R-:W-:Y:S01]  /*3a60*/  FSETP.GEU.AND P4, PT, |R17|.reuse, 1.175494350822287508e-38, PT ;  /* 0x008000001100780b */ /* 0x040fe20003f8e200 */
[----:B------:R-:W-:Y:S01]  /*3a70*/  @P1 FMUL R17, R17, 0.25 ;  /* 0x3e80000011111820 */ /* 0x000fe20000400000 */
[C---:B------:R-:W-:Y:S01]  /*3a80*/  FSETP.GEU.AND P3, PT, |R18|.reuse, 1.175494350822287508e-38, PT ;  /* 0x008000001200780b */ /* 0x040fe20003f6e200 */
[----:B------:R-:W-:Y:S01]  /*3a90*/  @P6 FMUL R18, R18, 0.25 ;  /* 0x3e80000012126820 */ /* 0x000fe20000400000 */
[----:B------:R-:W-:Y:S01]  /*3aa0*/  FSETP.GEU.AND P5, PT, |R138|, 1.175494350822287508e-38, PT ;  /* 0x008000008a00780b */ /* 0x000fe20003fae200 */
[----:B------:R-:W-:Y:S01]  /*3ab0*/  @P1 FMUL R79, R79, 0.25 ;  /* 0x3e8000004f4f1820 */ /* 0x000fe20000400000 */
[----:B------:R-:W-:Y:S01]  /*3ac0*/  LOP3.LUT R12, R12, 0xff800000, RZ, 0xc0, !PT ;  /* 0xff8000000c0c7812 */ /* 0x000fe200078ec0ff */
[----:B------:R-:W-:Y:S01]  /*3ad0*/  @P1 FMUL R78, R78, 0.25 ;  /* 0x3e8000004e4e1820 */ /* 0x000fe20000400000 */
[----:B------:R-:W-:Y:S01]  /*3ae0*/  I2FP.F32.S32 R16, R15 ;  /* 0x0000000f00107245 */ /* 0x000fe20000201400 */
[----:B------:R-:W-:Y:S01]  /*3af0*/  @P1 FMUL R87, R87, 0.25 ;  /* 0x3e80000057571820 */ /* 0x000fe20000400000 */
[----:B------:R-:W-:Y:S01]  /*3b00*/  I2FP.F32.S32 R14, R12 ;  /* 0x0000000c000e7245 */ /* 0x000fe20000201400 */
[----:B------:R-:W-:Y:S01]  /*3b10*/  @P2 FMUL R138, R138, 0.25 ;  /* 0x3e8000008a8a2820 */ /* 0x000fe20000400000 */
[----:B-1----:R-:W-:Y:S01]  /*3b20*/  FMUL R20, R9, R91 ;  /* 0x0000005b09147220 */ /* 0x002fe20000400000 */
[----:B------:R-:W-:Y:S01]  /*3b30*/  @!P4 FMUL R17, R17, 16777216 ;  /* 0x4b8000001111c820 */ /* 0x000fe20000400000 */
[----:B------:R-:W-:Y:S01]  /*3b40*/  FFMA.FTZ R16, R16, 1.1920928955078125e-07, R13 ;  /* 0x3400000010107823 */ /* 0x000fe2000001000d */
[----:B------:R-:W-:Y:S01]  /*3b50*/  @!P3 FMUL R18, R18, 16777216 ;  /* 0x4b8000001212b820 */ /* 0x000fe20000400000 */
[----:B------:R-:W-:Y:S01]  /*3b60*/  FFMA.FTZ R14, R14, 1.1920928955078125e-07, R11 ;  /* 0x340000000e0e7823 */ /* 0x000fe2000001000b */
[----:B------:R-:W-:Y:S01]  /*3b70*/  @!P5 FMUL R138, R138, 16777216 ;  /* 0x4b8000008a8ad820 */ /* 0x000fe20000400000 */
[C---:B------:R-:W-:Y:S01]  /*3b80*/  FMUL R11, R9.reuse, R83 ;  /* 0x00000053090b7220 */ /* 0x040fe20000400000 */
[----:B------:R-:W1:Y:S01]  /*3b90*/  MUFU.RCP R17, R17 ;  /* 0x0000001100117308 */ /* 0x000e620000001000 */
[C---:B------:R-:W-:Y:S01]  /*3ba0*/  FMUL R13, R9.reuse, R82 ;  /* 0x00000052090d7220 */ /* 0x040fe20000400000 */
[----:B------:R-:W-:Y:S01]  /*3bb0*/  FMUL R22, R9, R90 ;  /* 0x0000005a09167220 */ /* 0x000fe20000400000 */
[----:B------:R-:W-:Y:S01]  /*3bc0*/  @P1 FMUL R86, R86, 0.25 ;  /* 0x3e80000056561820 */ /* 0x000fe20000400000 */
[----:B------:R-:W-:Y:S01]  /*3bd0*/  @P6 FMUL R77, R77, 0.25 ;  /* 0x3e8000004d4d6820 */ /* 0x000fe20000400000 */
[----:B------:R-:W-:Y:S01]  /*3be0*/  @P6 FMUL R76, R76, 0.25 ;  /* 0x3e8000004c4c6820 */ /* 0x000fe20000400000 */
[----:B------:R-:W-:Y:S01]  /*3bf0*/  @P6 FMUL R85, R85, 0.25 ;  /* 0x3e80000055556820 */ /* 0x000fe20000400000 */
[----:B------:R-:W-:Y:S01]  /*3c00*/  @P6 FMUL R84, R84, 0.25 ;  /* 0x3e80000054546820 */ /* 0x000fe20000400000 */
[----:B------:R-:W2:Y:S01]  /*3c10*/  MUFU.RCP R18, R18 ;  /* 0x0000001200127308 */ /* 0x000ea20000001000 */
[----:B------:R-:W-:Y:S01]  /*3c20*/  @P2 FMUL R81, R81, 0.25 ;  /* 0x3e80000051512820 */ /* 0x000fe20000400000 */
[----:B------:R-:W-:Y:S01]  /*3c30*/  @P2 FMUL R80, R80, 0.25 ;  /* 0x3e80000050502820 */ /* 0x000fe20000400000 */
[----:B------:R-:W-:Y:S01]  /*3c40*/  @P2 FMUL R89, R89, 0.25 ;  /* 0x3e80000059592820 */ /* 0x000fe20000400000 */
[----:B------:R-:W-:Y:S01]  /*3c50*/  @P2 FMUL R88, R88, 0.25 ;  /* 0x3e80000058582820 */ /* 0x000fe20000400000 */
[----:B------:R-:W-:Y:S01]  /*3c60*/  @!P4 FMUL R79, R79, 16777216 ;  /* 0x4b8000004f4fc820 */ /* 0x000fe20000400000 */
[----:B------:R-:W-:Y:S01]  /*3c70*/  @!P4 FMUL R78, R78, 16777216 ;  /* 0x4b8000004e4ec820 */ /* 0x000fe20000400000 */
[----:B------:R-:W-:Y:S01]  /*3c80*/  @!P4 FMUL R87, R87, 16777216 ;  /* 0x4b8000005757c820 */ /* 0x000fe20000400000 */
[----:B------:R-:W3:Y:S01]  /*3c90*/  MUFU.RCP R9, R138 ;  /* 0x0000008a00097308 */ /* 0x000ee20000001000 */
[----:B------:R-:W-:Y:S01]  /*3ca0*/  @!P4 FMUL R86, R86, 16777216 ;  /* 0x4b8000005656c820 */ /* 0x000fe20000400000 */
        /* <DEDUP_REMOVED lines=8> */
[C---:B-1----:R-:W-:Y:S01]  /*3d30*/  FMUL R19, R17.reuse, R79 ;  /* 0x0000004f11137220 */ /* 0x042fe20000400000 */
[C---:B------:R-:W-:Y:S01]  /*3d40*/  FMUL R21, R17.reuse, R78 ;  /* 0x0000004e11157220 */ /* 0x040fe20000400000 */
[C---:B------:R-:W-:Y:S01]  /*3d50*/  FMUL R26, R17.reuse, R87 ;  /* 0x00000057111a7220 */ /* 0x040fe20000400000 */
[----:B------:R-:W-:Y:S01]  /*3d60*/  FMUL R28, R17, R86 ;  /* 0x00000056111c7220 */ /* 0x000fe20000400000 */
[C---:B--2---:R-:W-:Y:S01]  /*3d70*/  FMUL R23, R18.reuse, R77 ;  /* 0x0000004d12177220 */ /* 0x044fe20000400000 */
[C---:B------:R-:W-:Y:S01]  /*3d80*/  FMUL R25, R18.reuse, R76 ;  /* 0x0000004c12197220 */ /* 0x040fe20000400000 */
[C---:B------:R-:W-:Y:S01]  /*3d90*/  FMUL R30, R18.reuse, R85 ;  /* 0x00000055121e7220 */ /* 0x040fe20000400000 */
[----:B------:R-:W-:Y:S01]  /*3da0*/  FMUL R32, R18, R84 ;  /* 0x0000005412207220 */ /* 0x000fe20000400000 */
[C---:B---3--:R-:W-:Y:S01]  /*3db0*/  FMUL R17, R9.reuse, R81 ;  /* 0x0000005109117220 */ /* 0x048fe20000400000 */
[C---:B------:R-:W-:Y:S01]  /*3dc0*/  FMUL R18, R9.reuse, R80 ;  /* 0x0000005009127220 */ /* 0x040fe20000400000 */
[C---:B------:R-:W-:Y:S01]  /*3dd0*/  FMUL R24, R9.reuse, R89 ;  /* 0x0000005909187220 */ /* 0x040fe20000400000 */
[----:B------:R-:W-:Y:S01]  /*3de0*/  FMUL R9, R9, R88 ;  /* 0x0000005809097220 */ /* 0x000fe20000400000 */
[----:B------:R-:W-:Y:S01]  /*3df0*/  F2FP.BF16.F32.PACK_AB R25, R25, R32 ;  /* 0x000000201919723e */ /* 0x000fe200000010ff */
[----:B------:R-:W-:Y:S01]  /*3e00*/  IMAD.IADD R10, R33, 0x1, -R10 ;  /* 0x00000001210a7824 */ /* 0x000fe200078e0a0a */
[----:B------:R-:W-:Y:S01]  /*3e10*/  F2FP.BF16.F32.PACK_AB R23, R23, R30 ;  /* 0x0000001e1717723e */ /* 0x000fe200000010ff */
[----:B------:R-:W-:Y:S01]  /*3e20*/  IMAD.MOV.U32 R27, RZ, RZ, 0x3dc6b27f ;  /* 0x3dc6b27fff1b7424 */ /* 0x000fe200078e00ff */
[----:B------:R-:W-:Y:S01]  /*3e30*/  F2FP.BF16.F32.PACK_AB R13, R13, R22 ;  /* 0x000000160d0d723e */ /* 0x000fe200000010ff */
[----:B------:R-:W-:Y:S01]  /*3e40*/  FADD R10, R10, -1 ;  /* 0xbf8000000a0a7421 */ /* 0x000fe20000000000 */
[----:B------:R-:W-:Y:S01]  /*3e50*/  F2FP.BF16.F32.PACK_AB R21, R21, R28 ;  /* 0x0000001c1515723e */ /* 0x000fe200000010ff */
[----:B------:R-:W-:Y:S01]  /*3e60*/  STS [R6+UR6], R25 ;  /* 0x0000001906007988 */ /* 0x000fe20008000806 */
[----:B------:R-:W-:Y:S01]  /*3e70*/  F2FP.BF16.F32.PACK_AB R19, R19, R26 ;  /* 0x0000001a1313723e */ /* 0x000fe200000010ff */
[----:B------:R-:W-:Y:S01]  /*3e80*/  IMAD.IADD R15, R44, 0x1, -R15 ;  /* 0x000000012c0f7824 */ /* 0x000fe200078e0a0f */
[----:B------:R-:W-:Y:S01]  /*3e90*/  F2FP.BF16.F32.PACK_AB R20, R11, R20 ;  /* 0x000000140b14723e */ /* 0x000fe200000010ff */
[----:B------:R-:W-:Y:S01]  /*3ea0*/  STS [R6+UR6+0x80], R23 ;  /* 0x0000801706007988 */ /* 0x000fe20008000806 */
[----:B------:R-:W-:Y:S01]  /*3eb0*/  LOP3.LUT R22, R6, 0x40, RZ, 0x3c, !PT ;  /* 0x0000004006167812 */ /* 0x000fe200078e3cff */
[----:B------:R-:W-:Y:S01]  /*3ec0*/  FADD R15, R15, -1 ;  /* 0xbf8000000f0f7421 */ /* 0x000fe20000000000 */
[----:B------:R-:W-:Y:S01]  /*3ed0*/  F2FP.BF16.F32.PACK_AB R18, R18, R9 ;  /* 0x000000091212723e */ /* 0x000fe200000010ff */
[----:B------:R-:W-:Y:S01]  /*3ee0*/  USHF.L.U32 UR8, UR4, 0x1, URZ ;  /* 0x0000000104087899 */ /* 0x000fe2000800063f */
[----:B------:R-:W-:Y:S01]  /*3ef0*/  F2FP.BF16.F32.PACK_AB R17, R17, R24 ;  /* 0x000000181111723e */ /* 0x000fe200000010ff */
[----:B------:R-:W-:Y:S01]  /*3f00*/  STS [R22+UR6+0x400], R21 ;  /* 0x0004001516007988 */ /* 0x000fe20008000806 */
[----:B------:R-:W-:-:S02]  /*3f10*/  LOP3.LUT R11, R6, 0x4, RZ, 0x3c, !PT ;  /* 0x00000004060b7812 */ /* 0x000fc400078e3cff */
[----:B------:R-:W-:Y:S01]  /*3f20*/  IADD3 R8, R31, -R8, RZ ;  /* 0x800000081f087210 */ /* 0x000fe20007ffe0ff */
[----:B------:R1:W-:Y:S01]  /*3f30*/  STS [R22+UR6+0x480], R19 ;  /* 0x0004801316007988 */ /* 0x0003e20008000806 */
[----:B------:R-:W-:Y:S02]  /*3f40*/  IADD3 R12, R35, -R12, RZ ;  /* 0x8000000c230c7210 */ /* 0x000fe40007ffe0ff */
[----:B------:R-:W-:Y:S01]  /*3f50*/  LOP3.LUT R24, R6, 0x44, RZ, 0x3c, !PT ;  /* 0x0000004406187812 */ /* 0x000fe200078e3cff */
[----:B------:R-:W-:Y:S01]  /*3f60*/  STS [R11+UR6+0x800], R18 ;  /* 0x000800120b007988 */ /* 0x000fe20008000806 */
[----:B------:R-:W-:Y:S01]  /*3f70*/  FADD R8, R8, -1 ;  /* 0xbf80000008087421 */ /* 0x000fe20000000000 */
[----:B------:R-:W-:Y:S01]  /*3f80*/  FADD R12, R12, -1 ;  /* 0xbf8000000c0c7421 */ /* 0x000fe20000000000 */
[----:B------:R-:W-:Y:S01]  /*3f90*/  SHF.R.U32.HI R0, RZ, 0x5, R0 ;  /* 0x00000005ff007819 */ /* 0x000fe20000011600 */
[----:B------:R2:W-:Y:S01]  /*3fa0*/  STS [R11+UR6+0x880], R17 ;  /* 0x000880110b007988 */ /* 0x0005e20008000806 */
[----:B------:R-:W-:Y:S01]  /*3fb0*/  FFMA.FTZ R9, R8, R27, -0.16845393180847167969 ;  /* 0xbe2c7f3008097423 */ /* 0x000fe2000001001b */
[----:B------:R-:W-:-:S02]  /*3fc0*/  ISETP.GE.U32.AND P1, PT, R31, 0x7f800000, PT ;  /* 0x7f8000001f00780c */ /* 0x000fc40003f26070 */
[----:B------:R3:W-:Y:S01]  /*3fd0*/  STS [R24+UR6+0xc00], R13 ;  /* 0x000c000d18007988 */ /* 0x0007e20008000806 */
[----:B------:R-:W-:Y:S01]  /*3fe0*/  FFMA.FTZ R9, R8, R9, 0.1716887056827545166 ;  /* 0x3e2fcf2a08097423 */ /* 0x000fe20000010009 */
[----:B-1----:R-:W-:Y:S01]  /*3ff0*/  SGXT.U32 R19, R0, 0x2 ;  /* 0x000000020013781a */ /* 0x002fe20000000000 */
[----:B------:R-:W-:Y:S01]  /*4000*/  FFMA.FTZ R0, R15, R27, -0.16845393180847167969 ;  /* 0xbe2c7f300f007423 */ /* 0x000fe2000001001b */
[----:B------:R1:W-:Y:S01]  /*4010*/  STS [R24+UR6+0xc80], R20 ;  /* 0x000c801418007988 */ /* 0x0003e20008000806 */
[----:B------:R-:W-:Y:S01]  /*4020*/  FFMA.FTZ R9, R8, R9, -0.17900948226451873779 ;  /* 0xbe374e4308097423 */ /* 0x000fe20000010009 */
[----:B--2---:R-:W-:Y:S01]  /*4030*/  FFMA.FTZ R11, R10, R27, -0.16845393180847167969 ;  /* 0xbe2c7f300a0b7423 */ /* 0x004fe2000001001b */
[----:B0-----:R-:W-:Y:S02]  /*4040*/  IMAD R17, R19, R40, RZ ;  /* 0x0000002813117224 */ /* 0x001fe400078e02ff */
[C---:B------:R-:W-:Y:S01]  /*4050*/  FFMA.FTZ R0, R15.reuse, R0, 0.1716887056827545166 ;  /* 0x3e2fcf2a0f007423 */ /* 0x040fe20000010000 */
[----:B------:R-:W-:Y:S01]  /*4060*/  FFMA.FTZ R9, R8, R9, 0.20512372255325317383 ;  /* 0x3e520bf408097423 */ /* 0x000fe20000010009 */
[----:B------:R-:W-:Y:S01]  /*4070*/  FFMA.FTZ R11, R10, R11, 0.1716887056827545166 ;  /* 0x3e2fcf2a0a0b7423 */ /* 0x000fe2000001000b */
[----:B---3--:R-:W-:Y:S01]  /*4080*/  FFMA.FTZ R13, R12, R27, -0.16845393180847167969 ;  /* 0xbe2c7f300c0d7423 */ /* 0x008fe2000001001b */
[----:B------:R-:W-:Y:S01]  /*4090*/  BAR.SYNC.DEFER_BLOCKING 0x0 ;  /* 0x0000000000007b1d */ /* 0x000fe20000010000 */
[----:B------:R-:W-:Y:S01]  /*40a0*/  FFMA.FTZ R9, R8, R9, -0.24046532809734344482 ;  /* 0xbe763c8b08097423 */ /* 0x000fe20000010009 */
[----:B------:R-:W-:Y:S01]  /*40b0*/  FFMA.FTZ R11, R10, R11, -0.17900948226451873779 ;  /* 0xbe374e430a0b7423 */ /* 0x000fe2000001000b */
[----:B------:R-:W-:Y:S01]  /*40c0*/  FFMA.FTZ R13, R12, R13, 0.1716887056827545166 ;  /* 0x3e2fcf2a0c0d7423 */ /* 0x000fe2000001000d */
[----:B------:R-:W-:Y:S01]  /*40d0*/  FFMA.FTZ R0, R15, R0, -0.17900948226451873779 ;  /* 0xbe374e430f007423 */ /* 0x000fe20000010000 */
[----:B------:R-:W-:Y:S01]  /*40e0*/  FFMA.FTZ R9, R8, R9, 0.28857114911079406738 ;  /* 0x3e93bf9908097423 */ /* 0x000fe20000010009 */
[----:B------:R-:W-:Y:S01]  /*40f0*/  FFMA.FTZ R11, R10, R11, 0.20512372255325317383 ;  /* 0x3e520bf40a0b7423 */ /* 0x000fe2000001000b */
[----:B------:R-:W-:Y:S01]  /*4100*/  FFMA.FTZ R13, R12, R13, -0.17900948226451873779 ;  /* 0xbe374e430c0d7423 */ /* 0x000fe2000001000d */
[----:B------:R-:W-:-:S02]  /*4110*/  IMAD R18, R40, 0x4, R17 ;  /* 0x0000000428127824 */ /* 0x000fc400078e0211 */
[----:B------:R-:W-:Y:S01]  /*4120*/  FFMA.FTZ R9, R8, R9, -0.36067417263984680176 ;  /* 0xbeb8aa4908097423 */ /* 0x000fe20000010009 */
[----:B------:R-:W-:Y:S01]  /*4130*/  FFMA.FTZ R11, R10, R11, -0.24046532809734344482 ;  /* 0xbe763c8b0a0b7423 */ /* 0x000fe2000001000b */
[----:B------:R-:W-:Y:S01]  /*4140*/  FFMA.FTZ R13, R12, R13, 0.20512372255325317383 ;  /* 0x3e520bf40c0d7423 */ /* 0x000fe2000001000d */
[C---:B------:R-:W-:Y:S01]  /*4150*/  FFMA.FTZ R0, R15.reuse, R0, 0.20512372255325317383 ;  /* 0x3e520bf40f007423 */ /* 0x040fe20000010000 */
[----:B------:R-:W-:Y:S01]  /*4160*/  LEA R19, R40, R18, 0x2 ;  /* 0x0000001228137211 */ /* 0x000fe200078e10ff */
[----:B------:R-:W-:Y:S01]  /*4170*/  FFMA.FTZ R11, R10, R11, 0.28857114911079406738 ;  /* 0x3e93bf990a0b7423 */ /* 0x000fe2000001000b */
[----:B------:R-:W-:Y:S01]  /*4180*/  FFMA.FTZ R13, R12, R13, -0.24046532809734344482 ;  /* 0xbe763c8b0c0d7423 */ /* 0x000fe2000001000d */
[----:B------:R-:W-:Y:S01]  /*4190*/  FFMA.FTZ R9, R8, R9, 0.48089820146560668945 ;  /* 0x3ef6384a08097423 */ /* 0x000fe20000010009 */
[----:B------:R-:W-:Y:S01]  /*41a0*/  FFMA.FTZ R0, R15, R0, -0.24046532809734344482 ;  /* 0xbe763c8b0f007423 */ /* 0x000fe20000010000 */
[----:B------:R-:W-:Y:S01]  /*41b0*/  FFMA.FTZ R11, R10, R11, -0.36067417263984680176 ;  /* 0xbeb8aa490a0b7423 */ /* 0x000fe2000001000b */
[----:B------:R-:W-:Y:S01]  /*41c0*/  FFMA.FTZ R13, R12, R13, 0.28857114911079406738 ;  /* 0x3e93bf990c0d7423 */ /* 0x000fe2000001000d */
[----:B-1----:R-:W-:-:S02]  /*41d0*/  IMAD R20, R40, 0x4, R19 ;  /* 0x0000000428147824 */ /* 0x002fc400078e0213 */
[----:B------:R-:W-:Y:S01]  /*41e0*/  FFMA.FTZ R9, R8, R9, -0.72134751081466674805 ;  /* 0xbf38aa3b08097423 */ /* 0x000fe20000010009 */
[----:B------:R-:W-:Y:S01]  /*41f0*/  FFMA.FTZ R11, R10, R11, 0.48089820146560668945 ;  /* 0x3ef6384a0a0b7423 */ /* 0x000fe2000001000b */
[----:B------:R-:W-:Y:S01]  /*4200*/  FFMA.FTZ R0, R15, R0, 0.28857114911079406738 ;  /* 0x3e93bf990f007423 */ /* 0x000fe20000010000 */
[----:B------:R-:W-:Y:S01]  /*4210*/  FFMA.FTZ R13, R12, R13, -0.36067417263984680176 ;  /* 0xbeb8aa490c0d7423 */ /* 0x000fe2000001000d */
[----:B------:R-:W-:Y:S02]  /*4220*/  IMAD R21, R40, 0x4, R20 ;  /* 0x0000000428157824 */ /* 0x000fe400078e0214 */
[----:B------:R-:W-:Y:S01]  /*4230*/  FFMA.FTZ R11, R10, R11, -0.72134751081466674805 ;  /* 0xbf38aa3b0a0b7423 */ /* 0x000fe2000001000b */
[----:B------:R-:W-:Y:S01]  /*4240*/  FMUL R9, R8, R9 ;  /* 0x0000000908097220 */ /* 0x000fe20000400000 */
[----:B------:R-:W-:Y:S01]  /*4250*/  ISETP.GE.U32.AND P6, PT, R33, 0x7f800000, PT ;  /* 0x7f8000002100780c */ /* 0x000fe20003fc6070 */
[----:B------:R-:W-:Y:S01]  /*4260*/  FFMA.FTZ R0, R15, R0, -0.36067417263984680176 ;  /* 0xbeb8aa490f007423 */ /* 0x000fe20000010000 */
[----:B------:R-:W-:Y:S01]  /*4270*/  FMUL R11, R10, R11 ;  /* 0x0000000b0a0b7220 */ /* 0x000fe20000400000 */
[----:B------:R-:W-:Y:S01]  /*4280*/  FFMA.FTZ R13, R12, R13, 0.48089820146560668945 ;  /* 0x3ef6384a0c0d7423 */ /* 0x000fe2000001000d */
[----:B------:R-:W-:Y:S01]  /*4290*/  FMUL R9, R8, R9 ;  /* 0x0000000908097220 */ /* 0x000fe20000400000 */
[----:B------:R-:W-:Y:S01]  /*42a0*/  LEA R23, R40, R21, 0x2 ;  /* 0x0000001528177211 */ /* 0x000fe200078e10ff */
[----:B------:R-:W-:Y:S01]  /*42b0*/  FMUL R11, R10, R11 ;  /* 0x0000000b0a0b7220 */ /* 0x000fe20000400000 */
[----:B------:R-:W-:Y:S01]  /*42c0*/  LOP3.LUT R30, R7, 0x4, RZ, 0x3c, !PT ;  /* 0x00000004071e7812 */ /* 0x000fe200078e3cff */
[----:B------:R-:W-:Y:S01]  /*42d0*/  FFMA.FTZ R0, R15, R0, 0.48089820146560668945 ;  /* 0x3ef6384a0f007423 */ /* 0x000fe20000010000 */
[----:B------:R-:W-:Y:S01]  /*42e0*/  FFMA.FTZ R13, R12, R13, -0.72134751081466674805 ;  /* 0xbf38aa3b0c0d7423 */ /* 0x000fe2000001000d */
[----:B------:R-:W-:Y:S01]  /*42f0*/  FFMA.FTZ R11, R10, 1.4426950216293334961, R11 ;  /* 0x3fb8aa3b0a0b7823 */ /* 0x000fe2000001000b */
[----:B------:R-:W-:Y:S01]  /*4300*/  ISETP.GE.U32.AND P4, PT, R35, 0x7f800000, PT ;  /* 0x7f8000002300780c */ /* 0x000fe20003f86070 */
[----:B------:R-:W-:Y:S01]  /*4310*/  FFMA.FTZ R8, R8, 1.4426950216293334961, R9 ;  /* 0x3fb8aa3b08087823 */ /* 0x000fe20000010009 */
[----:B------:R-:W0:Y:S01]  /*4320*/  LDS R43, [R7+UR6] ;  /* 0x00000006072b7984 */ /* 0x000e220008000800 */
[----:B------:R-:W-:Y:S01]  /*4330*/  FADD R4, R4, R11 ;  /* 0x0000000b04047221 */ /* 0x000fe20000000000 */
[----:B------:R-:W-:Y:S01]  /*4340*/  FFMA.FTZ R0, R15, R0, -0.72134751081466674805 ;  /* 0xbf38aa3b0f007423 */ /* 0x000fe20000010000 */
[----:B------:R-:W1:Y:S01]  /*4350*/  LDC.64 R10, c[0x0][0x228] ;  /* 0x00008a00ff0a7b82 */ /* 0x000e620000000a00 */
[----:B------:R-:W-:Y:S01]  /*4360*/  IMAD R25, R40, 0x4, R23 ;  /* 0x0000000428197824 */ /* 0x000fe200078e0217 */
[----:B------:R-:W2:Y:S01]  /*4370*/  LDS R51, [R30+UR6] ;  /* 0x000000061e337984 */ /* 0x000ea20008000800 */
[----:B------:R-:W-:Y:S01]  /*4380*/  FMUL R13, R12, R13 ;  /* 0x0000000d0c0d7220 */ /* 0x000fe20000400000 */
[----:B------:R-:W-:-:S02]  /*4390*/  @P1 IMAD.MOV.U32 R6, RZ, RZ, 0x7f800000 ;  /* 0x7f800000ff061424 */ /* 0x000fc400078e00ff */
[----:B------:R-:W-:Y:S01]  /*43a0*/  FADD R3, R3, R8 ;  /* 0x0000000803037221 */ /* 0x000fe20000000000 */
[----:B------:R-:W3:Y:S01]  /*43b0*/  LDS R45, [R7+UR6+0x100] ;  /* 0x00010006072d7984 */ /* 0x000ee20008000800 */
[----:B------:R-:W-:Y:S01]  /*43c0*/  FMUL R0, R15, R0 ;  /* 0x000000000f007220 */ /* 0x000fe20000400000 */
[----:B------:R-:W-:Y:S01]  /*43d0*/  IMAD R27, R40, 0x4, R25 ;  /* 0x00000004281b7824 */ /* 0x000fe200078e0219 */
[----:B------:R-:W-:Y:S01]  /*43e0*/  @P6 MOV R8, 0x7f800000 ;  /* 0x7f80000000086802 */ /* 0x000fe20000000f00 */
[----:B------:R-:W4:Y:S01]  /*43f0*/  LDS R53, [R30+UR6+0x100] ;  /* 0x000100061e357984 */ /* 0x000f220008000800 */
[----:B------:R-:W-:Y:S01]  /*4400*/  FMUL R13, R12, R13 ;  /* 0x0000000d0c0d7220 */ /* 0x000fe20000400000 */
[----:B------:R-:W-:Y:S01]  /*4410*/  @P1 FFMA.FTZ R3, R31, R6, +INF ;  /* 0x7f8000001f031423 */ /* 0x000fe20000010006 */
[----:B------:R-:W-:Y:S01]  /*4420*/  ISETP.GE.U32.AND P5, PT, R44, 0x7f800000, PT ;  /* 0x7f8000002c00780c */ /* 0x000fe20003fa6070 */
[----:B------:R-:W5:Y:S01]  /*4430*/  LDS R47, [R7+UR6+0x200] ;  /* 0x00020006072f7984 */ /* 0x000f620008000800 */
[----:B------:R-:W-:-:S02]  /*4440*/  IMAD R6, R2, UR5, RZ ;  /* 0x0000000502067c24 */ /* 0x000fc4000f8e02ff */
[----:B------:R-:W-:Y:S01]  /*4450*/  FMUL R0, R15, R0 ;  /* 0x000000000f007220 */ /* 0x000fe20000400000 */
[----:B------:R-:W-:Y:S01]  /*4460*/  FFMA.FTZ R13, R12, 1.4426950216293334961, R13 ;  /* 0x3fb8aa3b0c0d7823 */ /* 0x000fe2000001000d */
[----:B------:R-:W5:Y:S01]  /*4470*/  LDS R55, [R30+UR6+0x200] ;  /* 0x000200061e377984 */ /* 0x000f620008000800 */
[----:B------:R-:W-:Y:S01]  /*4480*/  LEA R28, R40, R27, 0x2 ;  /* 0x0000001b281c7211 */ /* 0x000fe200078e10ff */
[----:B------:R-:W-:Y:S01]  /*4490*/  @P6 FFMA.FTZ R4, R33, R8, +INF ;  /* 0x7f80000021046423 */ /* 0x000fe20000010008 */
[----:B------:R-:W-:Y:S01]  /*44a0*/  @P4 IMAD.MOV.U32 R8, RZ, RZ, 0x7f800000 ;  /* 0x7f800000ff084424 */ /* 0x000fe200078e00ff */
[----:B------:R-:W5:Y:S01]  /*44b0*/  LDS R49, [R7+UR6+0x300] ;  /* 0x0003000607317984 */ /* 0x000f620008000800 */
[----:B------:R-:W-:Y:S02]  /*44c0*/  IMAD.SHL.U32 R9, R6, 0x2, RZ ;  /* 0x0000000206097824 */ /* 0x000fe400078e00ff */
[----:B------:R-:W-:Y:S01]  /*44d0*/  FFMA.FTZ R15, R15, 1.4426950216293334961, R0 ;  /* 0x3fb8aa3b0f0f7823 */ /* 0x000fe20000010000 */
[----:B------:R-:W-:Y:S01]  /*44e0*/  FADD R0, R14, R13 ;  /* 0x0000000d0e007221 */ /* 0x000fe20000000000 */
[----:B------:R-:W5:Y:S01]  /*44f0*/  LDS R57, [R30+UR6+0x300] ;  /* 0x000300061e397984 */ /* 0x000f620008000800 */
[----:B------:R-:W-:Y:S01]  /*4500*/  UIMAD.WIDE UR4, UR4, 0x2, URZ ;  /* 0x00000002040478a5 */ /* 0x000fe2000f8e023f */
[----:B------:R-:W-:-:S02]  /*4510*/  IMAD R29, R40, 0x4, R28 ;  /* 0x00000004281d7824 */ /* 0x000fc400078e021c */
[----:B------:R-:W-:Y:S01]  /*4520*/  @P4 FFMA.FTZ R0, R35, R8, +INF ;  /* 0x7f80000023004423 */ /* 0x000fe20000010008 */
[----:B------:R-:W-:Y:S01]  /*4530*/  IMAD.HI R6, R6, 0x2, RZ ;  /* 0x0000000206067827 */ /* 0x000fe200078e02ff */
[----:B-1----:R-:W-:-:S03]  /*4540*/  IADD3 R36, P4, P6, R9, UR8, R10 ;  /* 0x0000000809247c10 */ /* 0x002fc6000fe9e00a */
[----:B------:R-:W-:Y:S01]  /*4550*/  FADD R38, R16, R15 ;  /* 0x0000000f10267221 */ /* 0x000fe20000000000 */
[----:B------:R-:W-:Y:S01]  /*4560*/  FSETP.NEU.AND P3, PT, R31, RZ, PT ;  /* 0x000000ff1f00720b */ /* 0x000fe20003f6d000 */
[----:B------:R-:W-:Y:S01]  /*4570*/  IMAD R31, R40, 0x4, R29 ;  /* 0x00000004281f7824 */ /* 0x000fe200078e021d */
[----:B------:R-:W-:Y:S01]  /*4580*/  @P5 MOV R13, 0x7f800000 ;  /* 0x7f800000000d5802 */ /* 0x000fe20000000f00 */
[----:B------:R-:W-:Y:S01]  /*4590*/  ULDC UR4, c[0x0][0x27c] ;  /* 0x00009f0000047ab9 */ /* 0x000fe20000000800 */
[----:B------:R-:W-:Y:S01]  /*45a0*/  IADD3.X R42, R6, UR5, R11, P4, P6 ;  /* 0x00000005062a7c10 */ /* 0x000fe2000a7ec40b */
[----:B------:R-:W-:Y:S01]  /*45b0*/  UIMAD UR4, UR7, UR4, URZ ;  /* 0x00000004070472a4 */ /* 0x000fe2000f8e023f */
[-C--:B------:R-:W-:Y:S01]  /*45c0*/  LEA R8, P4, R17, R36.reuse, 0x1 ;  /* 0x0000002411087211 */ /* 0x080fe200078808ff */
[----:B------:R-:W-:Y:S01]  /*45d0*/  @P5 FFMA.FTZ R38, R44, R13, +INF ;  /* 0x7f8000002c265423 */ /* 0x000fe2000001000d */
[----:B------:R-:W-:Y:S01]  /*45e0*/  FSETP.NEU.AND P2, PT, R33, RZ, PT ;  /* 0x000000ff2100720b */ /* 0x000fe20003f4d000 */
[----:B------:R-:W-:Y:S01]  /*45f0*/  USHF.L.U32 UR7, UR4, 0x2, URZ ;  /* 0x0000000204077899 */ /* 0x000fe2000800063f */
[----:B------:R-:W-:Y:S01]  /*4600*/  LEA R33, R40, R31, 0x2 ;  /* 0x0000001f28217211 */ /* 0x000fe200078e10ff */
[----:B------:R-:W-:Y:S01]  /*4610*/  UIMAD.WIDE UR4, UR4, 0x4, URZ ;  /* 0x00000004040478a5 */ /* 0x000fe2000f8e023f */
[----:B------:R-:W-:-:S02]  /*4620*/  LEA R10, P6, R18, R36, 0x1 ;  /* 0x00000024120a7211 */ /* 0x000fc400078c08ff */
[----:B------:R-:W-:Y:S02]  /*4630*/  LEA R12, P5, R19, R36, 0x1 ;  /* 0x00000024130c7211 */ /* 0x000fe400078a08ff */
[----:B------:R-:W-:Y:S02]  /*4640*/  LEA.HI.X.SX32 R9, R17, R42, 0x1, P4 ;  /* 0x0000002a11097211 */ /* 0x000fe400020f0eff */
[----:B------:R-:W-:Y:S02]  /*4650*/  LEA R14, P4, R20, R36, 0x1 ;  /* 0x00000024140e7211 */ /* 0x000fe400078808ff */
[----:B------:R-:W-:Y:S01]  /*4660*/  FSETP.NEU.AND P1, PT, R35, RZ, PT ;  /* 0x000000ff2300720b */ /* 0x000fe20003f2d000 */
[----:B------:R-:W-:Y:S01]  /*4670*/  IMAD R35, R40, 0x4, R33 ;  /* 0x0000000428237824 */ /* 0x000fe200078e0221 */
[----:B------:R-:W-:Y:S01]  /*4680*/  LEA.HI.X.SX32 R11, R18, R42, 0x1, P6 ;  /* 0x0000002a120b7211 */ /* 0x000fe200030f0eff */
[----:B0-----:R0:W-:Y:S01]  /*4690*/  STG.E.U16 desc[UR10][R8.64], R43 ;  /* 0x0000002b08007986 */ /* 0x0011e2000c10150a */
[----:B------:R-:W-:Y:S01]  /*46a0*/  LEA R16, P6, R21, R36, 0x1 ;  /* 0x0000002415107211 */ /* 0x000fe200078c08ff */
[C---:B------:R-:W-:Y:S01]  /*46b0*/  IMAD R37, R40.reuse, 0x4, R35 ;  /* 0x0000000428257824 */ /* 0x040fe200078e0223 */
[----:B------:R-:W-:Y:S01]  /*46c0*/  LEA.HI.X.SX32 R13, R19, R42, 0x1, P5 ;  /* 0x0000002a130d7211 */ /* 0x000fe200028f0eff */
[----:B--2---:R1:W-:Y:S01]  /*46d0*/  STG.E.U16 desc[UR10][R10.64], R51 ;  /* 0x000000330a007986 */ /* 0x0043e2000c10150a */
[----:B------:R-:W-:Y:S01]  /*46e0*/  LEA R18, P5, R23, R36, 0x1 ;  /* 0x0000002417127211 */ /* 0x000fe200078a08ff */
[----:B------:R-:W-:Y:S01]  /*46f0*/  IMAD R39, R40, 0x4, R37 ;  /* 0x0000000428277824 */ /* 0x000fe200078e0225 */
[----:B------:R-:W-:Y:S01]  /*4700*/  LEA.HI.X.SX32 R15, R20, R42, 0x1, P4 ;  /* 0x0000002a140f7211 */ /* 0x000fe200020f0eff */
[----:B---3--:R2:W-:Y:S01]  /*4710*/  STG.E.U16 desc[UR10][R12.64], R45 ;  /* 0x0000002d0c007986 */ /* 0x0085e2000c10150a */
[----:B------:R-:W-:-:S02]  /*4720*/  LEA R20, P4, R25, R36, 0x1 ;  /* 0x0000002419147211 */ /* 0x000fc400078808ff */
[----:B------:R-:W-:Y:S01]  /*4730*/  LEA.HI.X.SX32 R17, R21, R42, 0x1, P6 ;  /* 0x0000002a15117211 */ /* 0x000fe200030f0eff */
[----:B----4-:R3:W-:Y:S01]  /*4740*/  STG.E.U16 desc[UR10][R14.64], R53 ;  /* 0x000000350e007986 */ /* 0x0107e2000c10150a */
[----:B------:R-:W-:Y:S01]  /*4750*/  LEA R22, P6, R27, R36, 0x1 ;  /* 0x000000241b167211 */ /* 0x000fe200078c08ff */
[----:B0-----:R-:W0:Y:S01]  /*4760*/  LDC.64 R8, c[0x0][0x230] ;  /* 0x00008c00ff087b82 */ /* 0x001e220000000a00 */
[----:B------:R-:W-:Y:S01]  /*4770*/  LEA.HI.X.SX32 R19, R23, R42, 0x1, P5 ;  /* 0x0000002a17137211 */ /* 0x000fe200028f0eff */
[----:B-----5:R4:W-:Y:S01]  /*4780*/  STG.E.U16 desc[UR10][R16.64], R47 ;  /* 0x0000002f10007986 */ /* 0x0209e2000c10150a */
[----:B------:R-:W-:Y:S02]  /*4790*/  LEA R24, P5, R28, R36, 0x1 ;  /* 0x000000241c187211 */ /* 0x000fe400078a08ff */
[----:B------:R-:W-:Y:S01]  /*47a0*/  LEA.HI.X.SX32 R21, R25, R42, 0x1, P4 ;  /* 0x0000002a19157211 */ /* 0x000fe200020f0eff */
[----:B------:R5:W-:Y:S01]  /*47b0*/  STG.E.U16 desc[UR10][R18.64], R55 ;  /* 0x0000003712007986 */ /* 0x000be2000c10150a */
[----:B------:R-:W-:-:S02]  /*47c0*/  LEA R26, P4, R29, R36, 0x1 ;  /* 0x000000241d1a7211 */ /* 0x000fc400078808ff */
[----:B------:R-:W-:Y:S01]  /*47d0*/  LEA.HI.X.SX32 R23, R27, R42, 0x1, P6 ;  /* 0x0000002a1b177211 */ /* 0x000fe200030f0eff */
[----:B------:R-:W-:Y:S01]  /*47e0*/  STG.E.U16 desc[UR10][R20.64], R49 ;  /* 0x0000003114007986 */ /* 0x000fe2000c10150a */
[----:B------:R-:W-:Y:S02]  /*47f0*/  LEA R6, P6, R31, R36, 0x1 ;  /* 0x000000241f067211 */ /* 0x000fe400078c08ff */
[----:B------:R-:W-:Y:S01]  /*4800*/  LEA.HI.X.SX32 R25, R28, R42, 0x1, P5 ;  /* 0x0000002a1c197211 */ /* 0x000fe200028f0eff */
[----:B------:R-:W-:Y:S01]  /*4810*/  STG.E.U16 desc[UR10][R22.64], R57 ;  /* 0x0000003916007986 */ /* 0x000fe2000c10150a */
[----:B------:R-:W-:Y:S02]  /*4820*/  LEA R28, P5, R33, R36, 0x1 ;  /* 0x00000024211c7211 */ /* 0x000fe400078a08ff */
[----:B------:R-:W-:Y:S02]  /*4830*/  LEA.HI.X.SX32 R27, R29, R42, 0x1, P4 ;  /* 0x0000002a1d1b7211 */ /* 0x000fe400020f0eff */
[----:B------:R-:W-:-:S02]  /*4840*/  LEA R30, P4, R35, R36, 0x1 ;  /* 0x00000024231e7211 */ /* 0x000fc400078808ff */
[----:B------:R-:W-:Y:S02]  /*4850*/  LEA R40, R40, R39, 0x2 ;  /* 0x0000002728287211 */ /* 0x000fe400078e10ff */
[----:B------:R-:W-:Y:S02]  /*4860*/  LEA.HI.X.SX32 R7, R31, R42, 0x1, P6 ;  /* 0x0000002a1f077211 */ /* 0x000fe400030f0eff */
[----:B-1----:R-:W-:Y:S02]  /*4870*/  PRMT R11, R43, 0x7632, R11 ;  /* 0x000076322b0b7816 */ /* 0x002fe4000000000b */
[----:B------:R-:W-:Y:S02]  /*4880*/  LEA R32, P6, R37, R36, 0x1 ;  /* 0x0000002425207211 */ /* 0x000fe400078c08ff */
[----:B------:R-:W-:Y:S01]  /*4890*/  LEA.HI.X.SX32 R29, R33, R42, 0x1, P5 ;  /* 0x0000002a211d7211 */ /* 0x000fe200028f0eff */
[----:B------:R-:W-:Y:S01]  /*48a0*/  STG.E.U16 desc[UR10][R24.64], R11 ;  /* 0x0000000b18007986 */ /* 0x000fe2000c10150a */
[----:B--2---:R-:W-:-:S02]  /*48b0*/  PRMT R13, R51, 0x7632, R13 ;  /* 0x00007632330d7816 */ /* 0x004fc4000000000d */
[----:B------:R-:W-:Y:S02]  /*48c0*/  LEA R34, P5, R39, R36, 0x1 ;  /* 0x0000002427227211 */ /* 0x000fe400078a08ff */
[----:B------:R-:W-:Y:S01]  /*48d0*/  LEA.HI.X.SX32 R31, R35, R42, 0x1, P4 ;  /* 0x0000002a231f7211 */ /* 0x000fe200020f0eff */
[----:B------:R-:W-:Y:S01]  /*48e0*/  STG.E.U16 desc[UR10][R26.64], R13 ;  /* 0x0000000d1a007986 */ /* 0x000fe2000c10150a */
[----:B---3--:R-:W-:Y:S02]  /*48f0*/  PRMT R15, R45, 0x7632, R15 ;  /* 0x000076322d0f7816 */ /* 0x008fe4000000000f */
[----:B------:R-:W-:Y:S02]  /*4900*/  LEA R36, P4, R40, R36, 0x1 ;  /* 0x0000002428247211 */ /* 0x000fe400078808ff */
[----:B------:R-:W-:Y:S01]  /*4910*/  PRMT R10, R53, 0x7632, R10 ;  /* 0x00007632350a7816 */ /* 0x000fe2000000000a */
[----:B------:R1:W-:Y:S01]  /*4920*/  STG.E.U16 desc[UR10][R6.64], R15 ;  /* 0x0000000f06007986 */ /* 0x0003e2000c10150a */
[----:B----4-:R-:W-:-:S02]  /*4930*/  PRMT R47, R47, 0x7632, R47 ;  /* 0x000076322f2f7816 */ /* 0x010fc4000000002f */
[-C--:B------:R-:W-:Y:S01]  /*4940*/  LEA.HI.X.SX32 R33, R37, R42.reuse, 0x1, P6 ;  /* 0x0000002a25217211 */ /* 0x080fe200030f0eff */
[----:B------:R2:W-:Y:S01]  /*4950*/  STG.E.U16 desc[UR10][R28.64], R10 ;  /* 0x0000000a1c007986 */ /* 0x0005e2000c10150a */
[----:B------:R-:W-:Y:S02]  /*4960*/  PRMT R16, R55, 0x7632, R16 ;  /* 0x0000763237107816 */ /* 0x000fe40000000010 */
[-C--:B------:R-:W-:Y:S01]  /*4970*/  LEA.HI.X.SX32 R35, R39, R42.reuse, 0x1, P5 ;  /* 0x0000002a27237211 */ /* 0x080fe200028f0eff */
[----:B------:R2:W-:Y:S01]  /*4980*/  STG.E.U16 desc[UR10][R30.64], R47 ;  /* 0x0000002f1e007986 */ /* 0x0005e2000c10150a */
[----:B------:R-:W-:Y:S02]  /*4990*/  PRMT R17, R49, 0x7632, R17 ;  /* 0x0000763231117816 */ /* 0x000fe40000000011 */
[----:B------:R-:W-:Y:S01]  /*49a0*/  LEA.HI.X.SX32 R37, R40, R42, 0x1, P4 ;  /* 0x0000002a28257211 */ /* 0x000fe200020f0eff */
[----:B------:R2:W-:Y:S01]  /*49b0*/  STG.E.U16 desc[UR10][R32.64], R16 ;  /* 0x0000001020007986 */ /* 0x0005e2000c10150a */
[----:B-----5:R-:W-:-:S02]  /*49c0*/  PRMT R18, R57, 0x7632, R18 ;  /* 0x0000763239127816 */ /* 0x020fc40000000012 */
[----:B------:R-:W-:Y:S01]  /*49d0*/  FSEL R3, R3, -INF , P3 ;  /* 0xff80000003037808 */ /* 0x000fe20001800000 */
[----:B------:R2:W-:Y:S01]  /*49e0*/  STG.E.U16 desc[UR10][R34.64], R17 ;  /* 0x0000001122007986 */ /* 0x0005e2000c10150a */
[----:B------:R-:W-:Y:S02]  /*49f0*/  FSETP.NEU.AND P6, PT, R44, RZ, PT ;  /* 0x000000ff2c00720b */ /* 0x000fe40003fcd000 */
[----:B------:R-:W-:Y:S01]  /*4a00*/  FSEL R4, R4, -INF , P2 ;  /* 0xff80000004047808 */ /* 0x000fe20001000000 */
[----:B------:R2:W-:Y:S01]  /*4a10*/  STG.E.U16 desc[UR10][R36.64], R18 ;  /* 0x0000001224007986 */ /* 0x0005e2000c10150a */
[----:B------:R-:W-:Y:S01]  /*4a20*/  FFMA R120, R3, 0.69314718246459960938, R120 ;  /* 0x3f31721803787823 */ /* 0x000fe20000000078 */
[----:B------:R-:W-:Y:S01]  /*4a30*/  FSEL R3, R0, -INF , P1 ;  /* 0xff80000000037808 */ /* 0x000fe20000800000 */
[----:B------:R-:W-:Y:S01]  /*4a40*/  IMAD.HI R0, R2, 0x4, RZ ;  /* 0x0000000402007827 */ /* 0x000fe200078e02ff */
[----:B-1----:R-:W-:-:S03]  /*4a50*/  FSEL R7, R38, -INF , P6 ;  /* 0xff80000026077808 */ /* 0x002fc60003000000 */
[----:B------:R-:W-:Y:S01]  /*4a60*/  FFMA R121, R4, 0.69314718246459960938, R121 ;  /* 0x3f31721804797823 */ /* 0x000fe20000000079 */
[----:B------:R-:W-:Y:S01]  /*4a70*/  LOP3.LUT R5, R5, 0x70, RZ, 0xc0, !PT ;  /* 0x0000007005057812 */ /* 0x000fe200078ec0ff */
[----:B------:R-:W-:Y:S01]  /*4a80*/  FFMA R122, R3, 0.69314718246459960938, R122 ;  /* 0x3f317218037a7823 */ /* 0x000fe2000000007a */
[----:B------:R-:W-:Y:S02]  /*4a90*/  IMAD.SHL.U32 R3, R2, 0x4, RZ ;  /* 0x0000000402037824 */ /* 0x000fe400078e00ff */
[----:B------:R-:W-:Y:S01]  /*4aa0*/  FFMA R123, R7, 0.69314718246459960938, R116 ;  /* 0x3f317218077b7823 */ /* 0x000fe20000000074 */
[----:B------:R-:W-:Y:S02]  /*4ab0*/  BAR.SYNC.DEFER_BLOCKING 0x0 ;  /* 0x0000000000007b1d */ /* 0x000fe40000010000 */
[----:B0-----:R-:W-:-:S04]  /*4ac0*/  IADD3 R2, P1, P2, R3, UR7, R8 ;  /* 0x0000000703027c10 */ /* 0x001fc8000fa3e008 */
[----:B------:R-:W-:Y:S01]  /*4ad0*/  IADD3.X R3, R0, UR5, R9, P1, P2 ;  /* 0x0000000500037c10 */ /* 0x000fe20008fe4409 */
[----:B------:R2:W-:Y:S01]  /*4ae0*/  STS.128 [R5+UR6], R120 ;  /* 0x0000007805007988 */ /* 0x0005e20008000c06 */
[----:B------:R-:W-:Y:S06]  /*4af0*/  BAR.SYNC.DEFER_BLOCKING 0x0 ;  /* 0x0000000000007b1d */ /* 0x000fec0000010000 */
[----:B------:R-:W-:Y:S05]  /*4b00*/  @P0 EXIT ;  /* 0x000000000000094d */ /* 0x000fea0003800000 */
[----:B------:R-:W0:Y:S04]  /*4b10*/  LDS R41, [R41] ;  /* 0x0000000029297984 */ /* 0x000e280000000800 */
[----:B0-----:R-:W-:Y:S01]  /*4b20*/  STG.E desc[UR10][R2.64], R41 ;  /* 0x0000002902007986 */ /* 0x001fe2000c10190a */
[----:B------:R-:W-:Y:S05]  /*4b30*/  EXIT ;  /* 0x000000000000794d */ /* 0x000fea0003800000 */
.L_x_2:
[----:B------:R-:W-:-:S00]  /*4b40*/  BRA `(.L_x_2) ;  /* 0xfffffffc00fc7947 */ /* 0x000fc0000383ffff */
[----:B------:R-:W-:-:S00]  /*4b50*/  NOP ;  /* 0x0000000000007918 */ /* 0x000fc00000000000 */
        /* <DEDUP_REMOVED lines=10> */
.L_x_3:


//--------------------- .nv.global.init           --------------------------
	.section	.nv.global.init,"aw",@progbits
.nv.global.init:
	.type		_$_str,@object
	.size		_$_str,(.L_0 - _$_str)
_$_str:
        /*0000*/ 	.byte	0x5f, 0x5f, 0x43, 0x55, 0x44, 0x41, 0x5f, 0x46, 0x54, 0x5a, 0x00
.L_0:


//--------------------- .nv.shared.attn_fwd       --------------------------
	.section	.nv.shared.attn_fwd,"aw",@nobits
	.sectionflags	@""
	.align	16
	.zero		1024


//--------------------- .nv.shared.reserved.0     --------------------------
	.section	.nv.shared.reserved.0,"aw",@nobits
	.weak		__nv_reservedSMEM_offset_0_alias
	.size		__nv_reservedSMEM_offset_0_alias, 0, 0
	.other		__nv_reservedSMEM_offset_0_alias,@"STO_CUDA_RESERVED_SHARED STV_DEFAULT"
__nv_reservedSMEM_offset_0_alias:
	.zero		0


//--------------------- .nv.constant0.attn_fwd    --------------------------
	.section	.nv.constant0.attn_fwd,"a",@progbits
	.sectionflags	@""
	.align	4
.nv.constant0.attn_fwd:
	.zero		664


//--------------------- SYMBOLS --------------------------

	.type		.nv.reservedSmem.offset0,@object
	.size		.nv.reservedSmem.offset0,0x4
